//
// Generated by NVIDIA NVVM Compiler
//
// Compiler Build ID: CL-36424714
// Cuda compilation tools, release 13.0, V13.0.88
// Based on NVVM 20.0.0
//

.version 9.0
.target sm_100
.address_size 64

	// .globl	_Z12deviceEnergyPcPiii
.global .align 4 .b8 precalc_xorwow_matrix[102400];
.global .align 4 .b8 precalc_xorwow_offset_matrix[102400];
.global .align 4 .b8 mrg32k3aM1[2304];
.global .align 4 .b8 mrg32k3aM2[2304];
.global .align 4 .b8 mrg32k3aM1SubSeq[2016];
.global .align 4 .b8 mrg32k3aM2SubSeq[2016];
.global .align 4 .b8 mrg32k3aM1Seq[2304];
.global .align 4 .b8 mrg32k3aM2Seq[2304];
.const .align 8 .b8 __cr_lgamma_table[72];

.visible .entry _Z12deviceEnergyPcPiii(
	.param .u64 .ptr .align 1 _Z12deviceEnergyPcPiii_param_0,
	.param .u64 .ptr .align 1 _Z12deviceEnergyPcPiii_param_1,
	.param .u32 _Z12deviceEnergyPcPiii_param_2,
	.param .u32 _Z12deviceEnergyPcPiii_param_3
)
{
	.reg .pred 	%p<18>;
	.reg .b16 	%rs<16>;
	.reg .b32 	%r<102>;
	.reg .b64 	%rd<35>;

	ld.param.u64 	%rd3, [_Z12deviceEnergyPcPiii_param_0];
	ld.param.u64 	%rd2, [_Z12deviceEnergyPcPiii_param_1];
	ld.param.u32 	%r17, [_Z12deviceEnergyPcPiii_param_2];
	ld.param.u32 	%r18, [_Z12deviceEnergyPcPiii_param_3];
	cvta.to.global.u64 	%rd1, %rd3;
	mov.u32 	%r20, %tid.x;
	mov.u32 	%r21, %ctaid.x;
	mov.u32 	%r22, %ntid.x;
	mad.lo.s32 	%r1, %r21, %r22, %r20;
	setp.lt.s32 	%p1, %r18, 1;
	mov.b32 	%r101, 0;
	@%p1 bra 	$L__BB0_7;
	mul.lo.s32 	%r2, %r18, %r1;
	add.s32 	%r3, %r17, -1;
	sub.s32 	%r4, %r18, %r17;
	setp.eq.s32 	%p2, %r18, 1;
	mov.b32 	%r98, 0;
	mov.u32 	%r97, %r98;
	@%p2 bra 	$L__BB0_4;
	and.b32  	%r98, %r18, 2147483646;
	mov.b32 	%r95, 0;
	mov.u32 	%r97, %r95;
$L__BB0_3:
	add.s32 	%r26, %r95, %r2;
	cvt.s64.s32 	%rd4, %r26;
	add.s64 	%rd5, %rd1, %rd4;
	ld.global.u8 	%rs1, [%rd5];
	add.s32 	%r27, %r95, 1;
	rem.s32 	%r28, %r27, %r17;
	rem.s32 	%r29, %r95, %r17;
	sub.s32 	%r30, %r95, %r29;
	add.s32 	%r31, %r3, %r95;
	rem.s32 	%r32, %r31, %r17;
	add.s32 	%r33, %r17, %r95;
	rem.s32 	%r34, %r33, %r18;
	add.s32 	%r35, %r4, %r95;
	rem.s32 	%r36, %r35, %r18;
	add.s32 	%r37, %r36, %r2;
	cvt.s64.s32 	%rd6, %r37;
	add.s64 	%rd7, %rd1, %rd6;
	ld.global.u8 	%rs2, [%rd7];
	add.s32 	%r38, %r34, %r2;
	cvt.s64.s32 	%rd8, %r38;
	add.s64 	%rd9, %rd1, %rd8;
	ld.global.u8 	%rs3, [%rd9];
	add.s32 	%r39, %r30, %r2;
	add.s32 	%r40, %r39, %r32;
	cvt.s64.s32 	%rd10, %r40;
	add.s64 	%rd11, %rd1, %rd10;
	ld.global.u8 	%rs4, [%rd11];
	add.s32 	%r41, %r39, %r28;
	cvt.s64.s32 	%rd12, %r41;
	add.s64 	%rd13, %rd1, %rd12;
	ld.global.u8 	%rs5, [%rd13];
	setp.eq.s16 	%p3, %rs1, %rs2;
	selp.s32 	%r42, -1, 0, %p3;
	setp.eq.s16 	%p4, %rs1, %rs3;
	selp.s32 	%r43, -1, 0, %p4;
	setp.eq.s16 	%p5, %rs1, %rs4;
	selp.s32 	%r44, -1, 0, %p5;
	setp.eq.s16 	%p6, %rs1, %rs5;
	selp.s32 	%r45, -1, 0, %p6;
	add.s32 	%r46, %r97, %r42;
	add.s32 	%r47, %r46, %r43;
	add.s32 	%r48, %r47, %r44;
	add.s32 	%r49, %r48, %r45;
	ld.global.u8 	%rs6, [%rd5+1];
	add.s32 	%r95, %r95, 2;
	rem.s32 	%r50, %r95, %r17;
	sub.s32 	%r51, %r27, %r28;
	rem.s32 	%r52, %r33, %r17;
	add.s32 	%r53, %r33, 1;
	rem.s32 	%r54, %r53, %r18;
	add.s32 	%r55, %r35, 1;
	rem.s32 	%r56, %r55, %r18;
	add.s32 	%r57, %r56, %r2;
	cvt.s64.s32 	%rd14, %r57;
	add.s64 	%rd15, %rd1, %rd14;
	ld.global.u8 	%rs7, [%rd15];
	add.s32 	%r58, %r54, %r2;
	cvt.s64.s32 	%rd16, %r58;
	add.s64 	%rd17, %rd1, %rd16;
	ld.global.u8 	%rs8, [%rd17];
	add.s32 	%r59, %r51, %r2;
	add.s32 	%r60, %r59, %r52;
	cvt.s64.s32 	%rd18, %r60;
	add.s64 	%rd19, %rd1, %rd18;
	ld.global.u8 	%rs9, [%rd19];
	add.s32 	%r61, %r59, %r50;
	cvt.s64.s32 	%rd20, %r61;
	add.s64 	%rd21, %rd1, %rd20;
	ld.global.u8 	%rs10, [%rd21];
	setp.eq.s16 	%p7, %rs6, %rs7;
	selp.s32 	%r62, -1, 0, %p7;
	setp.eq.s16 	%p8, %rs6, %rs8;
	selp.s32 	%r63, -1, 0, %p8;
	setp.eq.s16 	%p9, %rs6, %rs9;
	selp.s32 	%r64, -1, 0, %p9;
	setp.eq.s16 	%p10, %rs6, %rs10;
	selp.s32 	%r65, -1, 0, %p10;
	add.s32 	%r66, %r49, %r62;
	add.s32 	%r67, %r66, %r63;
	add.s32 	%r68, %r67, %r64;
	add.s32 	%r97, %r68, %r65;
	setp.ne.s32 	%p11, %r95, %r98;
	@%p11 bra 	$L__BB0_3;
$L__BB0_4:
	and.b32  	%r69, %r18, 1;
	setp.eq.b32 	%p12, %r69, 1;
	not.pred 	%p13, %p12;
	@%p13 bra 	$L__BB0_6;
	add.s32 	%r70, %r98, %r2;
	cvt.s64.s32 	%rd22, %r70;
	add.s64 	%rd23, %rd1, %rd22;
	ld.global.u8 	%rs11, [%rd23];
	add.s32 	%r71, %r98, 1;
	rem.s32 	%r72, %r71, %r17;
	rem.s32 	%r73, %r98, %r17;
	sub.s32 	%r74, %r98, %r73;
	add.s32 	%r75, %r3, %r98;
	rem.s32 	%r76, %r75, %r17;
	add.s32 	%r77, %r17, %r98;
	rem.s32 	%r78, %r77, %r18;
	add.s32 	%r79, %r4, %r98;
	rem.s32 	%r80, %r79, %r18;
	add.s32 	%r81, %r80, %r2;
	cvt.s64.s32 	%rd24, %r81;
	add.s64 	%rd25, %rd1, %rd24;
	ld.global.u8 	%rs12, [%rd25];
	add.s32 	%r82, %r78, %r2;
	cvt.s64.s32 	%rd26, %r82;
	add.s64 	%rd27, %rd1, %rd26;
	ld.global.u8 	%rs13, [%rd27];
	add.s32 	%r83, %r74, %r2;
	add.s32 	%r84, %r83, %r76;
	cvt.s64.s32 	%rd28, %r84;
	add.s64 	%rd29, %rd1, %rd28;
	ld.global.u8 	%rs14, [%rd29];
	add.s32 	%r85, %r83, %r72;
	cvt.s64.s32 	%rd30, %r85;
	add.s64 	%rd31, %rd1, %rd30;
	ld.global.u8 	%rs15, [%rd31];
	setp.eq.s16 	%p14, %rs11, %rs12;
	selp.s32 	%r86, -1, 0, %p14;
	setp.eq.s16 	%p15, %rs11, %rs13;
	selp.s32 	%r87, -1, 0, %p15;
	setp.eq.s16 	%p16, %rs11, %rs14;
	selp.s32 	%r88, -1, 0, %p16;
	setp.eq.s16 	%p17, %rs11, %rs15;
	selp.s32 	%r89, -1, 0, %p17;
	add.s32 	%r90, %r97, %r86;
	add.s32 	%r91, %r90, %r87;
	add.s32 	%r92, %r91, %r88;
	add.s32 	%r97, %r92, %r89;
$L__BB0_6:
	shr.u32 	%r93, %r97, 31;
	add.s32 	%r94, %r97, %r93;
	shr.s32 	%r101, %r94, 1;
$L__BB0_7:
	cvta.to.global.u64 	%rd32, %rd2;
	mul.wide.s32 	%rd33, %r1, 4;
	add.s64 	%rd34, %rd32, %rd33;
	st.global.u32 	[%rd34], %r101;
	ret;

}
	// .globl	_Z14cudaReplicaBFSPcPiiiiPbS0_S0_
.visible .entry _Z14cudaReplicaBFSPcPiiiiPbS0_S0_(
	.param .u64 .ptr .align 1 _Z14cudaReplicaBFSPcPiiiiPbS0_S0__param_0,
	.param .u64 .ptr .align 1 _Z14cudaReplicaBFSPcPiiiiPbS0_S0__param_1,
	.param .u32 _Z14cudaReplicaBFSPcPiiiiPbS0_S0__param_2,
	.param .u32 _Z14cudaReplicaBFSPcPiiiiPbS0_S0__param_3,
	.param .u32 _Z14cudaReplicaBFSPcPiiiiPbS0_S0__param_4,
	.param .u64 .ptr .align 1 _Z14cudaReplicaBFSPcPiiiiPbS0_S0__param_5,
	.param .u64 .ptr .align 1 _Z14cudaReplicaBFSPcPiiiiPbS0_S0__param_6,
	.param .u64 .ptr .align 1 _Z14cudaReplicaBFSPcPiiiiPbS0_S0__param_7
)
{
	.reg .pred 	%p<16>;
	.reg .b16 	%rs<20>;
	.reg .b32 	%r<67>;
	.reg .b64 	%rd<52>;

	ld.param.u64 	%rd14, [_Z14cudaReplicaBFSPcPiiiiPbS0_S0__param_0];
	ld.param.u64 	%rd15, [_Z14cudaReplicaBFSPcPiiiiPbS0_S0__param_1];
	ld.param.u32 	%r30, [_Z14cudaReplicaBFSPcPiiiiPbS0_S0__param_2];
	ld.param.u32 	%r31, [_Z14cudaReplicaBFSPcPiiiiPbS0_S0__param_3];
	ld.param.u32 	%r32, [_Z14cudaReplicaBFSPcPiiiiPbS0_S0__param_4];
	ld.param.u64 	%rd16, [_Z14cudaReplicaBFSPcPiiiiPbS0_S0__param_5];
	ld.param.u64 	%rd13, [_Z14cudaReplicaBFSPcPiiiiPbS0_S0__param_6];
	ld.param.u64 	%rd17, [_Z14cudaReplicaBFSPcPiiiiPbS0_S0__param_7];
	cvta.to.global.u64 	%rd1, %rd17;
	cvta.to.global.u64 	%rd2, %rd14;
	cvta.to.global.u64 	%rd3, %rd16;
	cvta.to.global.u64 	%rd18, %rd15;
	mov.u32 	%r33, %tid.x;
	mov.u32 	%r34, %ctaid.x;
	mov.u32 	%r35, %ntid.x;
	mad.lo.s32 	%r36, %r34, %r35, %r33;
	mul.lo.s32 	%r1, %r30, %r36;
	mul.wide.s32 	%rd19, %r36, 4;
	add.s64 	%rd20, %rd18, %rd19;
	ld.global.u32 	%r37, [%rd20];
	add.s32 	%r38, %r32, -1;
	setp.ne.s32 	%p1, %r37, %r38;
	setp.lt.s32 	%p2, %r30, 1;
	or.pred  	%p3, %p1, %p2;
	@%p3 bra 	$L__BB1_21;
	cvta.to.global.u64 	%rd4, %rd13;
	add.s32 	%r2, %r31, -1;
	sub.s32 	%r3, %r30, %r31;
	mov.b32 	%r57, 0;
	mov.u32 	%r66, %r57;
$L__BB1_2:
	add.s32 	%r6, %r57, %r1;
	cvt.s64.s32 	%rd21, %r6;
	add.s64 	%rd5, %rd3, %rd21;
	ld.global.u8 	%rs2, [%rd5];
	setp.ne.s16 	%p4, %rs2, 0;
	@%p4 bra 	$L__BB1_20;
	add.s64 	%rd24, %rd2, %rd21;
	ld.global.u8 	%rs1, [%rd24];
	add.s32 	%r62, %r66, 1;
	add.s32 	%r40, %r66, %r1;
	mul.wide.s32 	%rd25, %r40, 4;
	add.s64 	%rd26, %rd1, %rd25;
	st.global.u32 	[%rd26], %r57;
	mov.b16 	%rs3, 1;
	st.global.u8 	[%rd5], %rs3;
	setp.lt.s32 	%p5, %r66, 0;
	mov.b64 	%rd51, 0;
	@%p5 bra 	$L__BB1_19;
	mov.b32 	%r59, 0;
$L__BB1_5:
	mov.u32 	%r9, %r62;
	add.s32 	%r62, %r9, -1;
	cvt.s64.s32 	%rd27, %r1;
	cvt.s64.s32 	%rd28, %r9;
	add.s64 	%rd29, %rd28, %rd27;
	shl.b64 	%rd30, %rd29, 2;
	add.s64 	%rd6, %rd1, %rd30;
	ld.global.u32 	%r42, [%rd6+-4];
	add.s32 	%r59, %r59, 1;
	add.s32 	%r44, %r42, 1;
	rem.s32 	%r45, %r44, %r31;
	rem.s32 	%r46, %r42, %r31;
	sub.s32 	%r47, %r42, %r46;
	add.s32 	%r12, %r47, %r45;
	add.s32 	%r48, %r2, %r42;
	rem.s32 	%r49, %r48, %r31;
	add.s32 	%r13, %r49, %r47;
	add.s32 	%r50, %r31, %r42;
	rem.s32 	%r14, %r50, %r30;
	add.s32 	%r51, %r3, %r42;
	rem.s32 	%r15, %r51, %r30;
	add.s32 	%r16, %r15, %r1;
	cvt.s64.s32 	%rd31, %r16;
	add.s64 	%rd7, %rd3, %rd31;
	ld.global.u8 	%rs4, [%rd7];
	setp.ne.s16 	%p6, %rs4, 0;
	@%p6 bra 	$L__BB1_8;
	add.s64 	%rd33, %rd2, %rd31;
	ld.global.u8 	%rs5, [%rd33];
	setp.ne.s16 	%p7, %rs5, %rs1;
	@%p7 bra 	$L__BB1_8;
	st.global.u32 	[%rd6+-4], %r15;
	mov.b16 	%rs7, 1;
	st.global.u8 	[%rd7], %rs7;
	mov.u32 	%r62, %r9;
$L__BB1_8:
	add.s32 	%r18, %r14, %r1;
	cvt.s64.s32 	%rd34, %r18;
	add.s64 	%rd8, %rd3, %rd34;
	ld.global.u8 	%rs8, [%rd8];
	setp.ne.s16 	%p8, %rs8, 0;
	@%p8 bra 	$L__BB1_11;
	add.s64 	%rd36, %rd2, %rd34;
	ld.global.u8 	%rs9, [%rd36];
	setp.ne.s16 	%p9, %rs9, %rs1;
	@%p9 bra 	$L__BB1_11;
	add.s32 	%r19, %r62, 1;
	add.s32 	%r52, %r62, %r1;
	mul.wide.s32 	%rd37, %r52, 4;
	add.s64 	%rd38, %rd1, %rd37;
	st.global.u32 	[%rd38], %r14;
	mov.b16 	%rs11, 1;
	st.global.u8 	[%rd8], %rs11;
	mov.u32 	%r62, %r19;
$L__BB1_11:
	add.s32 	%r21, %r13, %r1;
	cvt.s64.s32 	%rd39, %r21;
	add.s64 	%rd9, %rd3, %rd39;
	ld.global.u8 	%rs12, [%rd9];
	setp.ne.s16 	%p10, %rs12, 0;
	@%p10 bra 	$L__BB1_14;
	add.s64 	%rd41, %rd2, %rd39;
	ld.global.u8 	%rs13, [%rd41];
	setp.ne.s16 	%p11, %rs13, %rs1;
	@%p11 bra 	$L__BB1_14;
	add.s32 	%r22, %r62, 1;
	add.s32 	%r53, %r62, %r1;
	mul.wide.s32 	%rd42, %r53, 4;
	add.s64 	%rd43, %rd1, %rd42;
	st.global.u32 	[%rd43], %r13;
	mov.b16 	%rs15, 1;
	st.global.u8 	[%rd9], %rs15;
	mov.u32 	%r62, %r22;
$L__BB1_14:
	add.s32 	%r24, %r12, %r1;
	cvt.s64.s32 	%rd44, %r24;
	add.s64 	%rd10, %rd3, %rd44;
	ld.global.u8 	%rs16, [%rd10];
	setp.ne.s16 	%p12, %rs16, 0;
	@%p12 bra 	$L__BB1_17;
	add.s64 	%rd46, %rd2, %rd44;
	ld.global.u8 	%rs17, [%rd46];
	setp.ne.s16 	%p13, %rs17, %rs1;
	@%p13 bra 	$L__BB1_17;
	add.s32 	%r25, %r62, 1;
	add.s32 	%r54, %r62, %r1;
	mul.wide.s32 	%rd47, %r54, 4;
	add.s64 	%rd48, %rd1, %rd47;
	st.global.u32 	[%rd48], %r12;
	mov.b16 	%rs19, 1;
	st.global.u8 	[%rd10], %rs19;
	mov.u32 	%r62, %r25;
$L__BB1_17:
	setp.ne.s32 	%p14, %r62, 0;
	@%p14 bra 	$L__BB1_5;
	cvt.u64.u32 	%rd51, %r59;
	mov.b32 	%r62, 0;
$L__BB1_19:
	shl.b64 	%rd49, %rd51, 2;
	add.s64 	%rd50, %rd4, %rd49;
	atom.global.add.u32 	%r56, [%rd50+-4], 1;
	mov.u32 	%r66, %r62;
$L__BB1_20:
	add.s32 	%r57, %r57, 1;
	setp.ne.s32 	%p15, %r57, %r30;
	@%p15 bra 	$L__BB1_2;
$L__BB1_21:
	ret;

}
	// .globl	_Z20initializePopulationP17curandStateXORWOWPcii
.visible .entry _Z20initializePopulationP17curandStateXORWOWPcii(
	.param .u64 .ptr .align 1 _Z20initializePopulationP17curandStateXORWOWPcii_param_0,
	.param .u64 .ptr .align 1 _Z20initializePopulationP17curandStateXORWOWPcii_param_1,
	.param .u32 _Z20initializePopulationP17curandStateXORWOWPcii_param_2,
	.param .u32 _Z20initializePopulationP17curandStateXORWOWPcii_param_3
)
{
	.reg .pred 	%p<8>;
	.reg .b32 	%r<138>;
	.reg .b64 	%rd<14>;

	ld.param.u64 	%rd4, [_Z20initializePopulationP17curandStateXORWOWPcii_param_0];
	ld.param.u64 	%rd5, [_Z20initializePopulationP17curandStateXORWOWPcii_param_1];
	ld.param.u32 	%r12, [_Z20initializePopulationP17curandStateXORWOWPcii_param_2];
	ld.param.u32 	%r13, [_Z20initializePopulationP17curandStateXORWOWPcii_param_3];
	cvta.to.global.u64 	%rd1, %rd5;
	setp.lt.s32 	%p1, %r12, 1;
	@%p1 bra 	$L__BB2_9;
	mov.u32 	%r15, %ntid.x;
	mov.u32 	%r16, %ctaid.x;
	mov.u32 	%r17, %tid.x;
	mad.lo.s32 	%r18, %r16, %r15, %r17;
	cvta.to.global.u64 	%rd6, %rd4;
	mul.lo.s32 	%r1, %r12, %r18;
	mul.wide.s32 	%rd7, %r18, 48;
	add.s64 	%rd2, %rd6, %rd7;
	and.b32  	%r2, %r12, 3;
	setp.lt.u32 	%p2, %r12, 4;
	mov.b32 	%r137, 0;
	@%p2 bra 	$L__BB2_4;
	and.b32  	%r137, %r12, 2147483644;
	neg.s32 	%r135, %r137;
	add.s64 	%rd3, %rd1, 1;
	mov.u32 	%r134, %r1;
$L__BB2_3:
	.pragma "nounroll";
	cvt.s64.s32 	%rd8, %r134;
	add.s64 	%rd9, %rd3, %rd8;
	ld.global.v2.u32 	{%r19, %r20}, [%rd2];
	shr.u32 	%r21, %r20, 2;
	xor.b32  	%r22, %r21, %r20;
	ld.global.v2.u32 	{%r23, %r24}, [%rd2+8];
	ld.global.v2.u32 	{%r25, %r26}, [%rd2+16];
	st.global.v2.u32 	[%rd2+8], {%r24, %r25};
	shl.b32 	%r27, %r26, 4;
	shl.b32 	%r28, %r22, 1;
	xor.b32  	%r29, %r28, %r27;
	xor.b32  	%r30, %r29, %r22;
	xor.b32  	%r31, %r30, %r26;
	st.global.v2.u32 	[%rd2+16], {%r26, %r31};
	add.s32 	%r32, %r19, 362437;
	st.global.v2.u32 	[%rd2], {%r32, %r23};
	add.s32 	%r33, %r31, %r32;
	rem.u32 	%r34, %r33, %r13;
	st.global.u8 	[%rd9+-1], %r34;
	ld.global.v2.u32 	{%r35, %r36}, [%rd2];
	shr.u32 	%r37, %r36, 2;
	xor.b32  	%r38, %r37, %r36;
	ld.global.v2.u32 	{%r39, %r40}, [%rd2+8];
	ld.global.v2.u32 	{%r41, %r42}, [%rd2+16];
	st.global.v2.u32 	[%rd2+8], {%r40, %r41};
	shl.b32 	%r43, %r42, 4;
	shl.b32 	%r44, %r38, 1;
	xor.b32  	%r45, %r44, %r43;
	xor.b32  	%r46, %r45, %r38;
	xor.b32  	%r47, %r46, %r42;
	st.global.v2.u32 	[%rd2+16], {%r42, %r47};
	add.s32 	%r48, %r35, 362437;
	st.global.v2.u32 	[%rd2], {%r48, %r39};
	add.s32 	%r49, %r47, %r48;
	rem.u32 	%r50, %r49, %r13;
	st.global.u8 	[%rd9], %r50;
	ld.global.v2.u32 	{%r51, %r52}, [%rd2];
	shr.u32 	%r53, %r52, 2;
	xor.b32  	%r54, %r53, %r52;
	ld.global.v2.u32 	{%r55, %r56}, [%rd2+8];
	ld.global.v2.u32 	{%r57, %r58}, [%rd2+16];
	st.global.v2.u32 	[%rd2+8], {%r56, %r57};
	shl.b32 	%r59, %r58, 4;
	shl.b32 	%r60, %r54, 1;
	xor.b32  	%r61, %r60, %r59;
	xor.b32  	%r62, %r61, %r54;
	xor.b32  	%r63, %r62, %r58;
	st.global.v2.u32 	[%rd2+16], {%r58, %r63};
	add.s32 	%r64, %r51, 362437;
	st.global.v2.u32 	[%rd2], {%r64, %r55};
	add.s32 	%r65, %r63, %r64;
	rem.u32 	%r66, %r65, %r13;
	st.global.u8 	[%rd9+1], %r66;
	ld.global.v2.u32 	{%r67, %r68}, [%rd2];
	shr.u32 	%r69, %r68, 2;
	xor.b32  	%r70, %r69, %r68;
	ld.global.v2.u32 	{%r71, %r72}, [%rd2+8];
	ld.global.v2.u32 	{%r73, %r74}, [%rd2+16];
	st.global.v2.u32 	[%rd2+8], {%r72, %r73};
	shl.b32 	%r75, %r74, 4;
	shl.b32 	%r76, %r70, 1;
	xor.b32  	%r77, %r76, %r75;
	xor.b32  	%r78, %r77, %r70;
	xor.b32  	%r79, %r78, %r74;
	st.global.v2.u32 	[%rd2+16], {%r74, %r79};
	add.s32 	%r80, %r67, 362437;
	st.global.v2.u32 	[%rd2], {%r80, %r71};
	add.s32 	%r81, %r79, %r80;
	rem.u32 	%r82, %r81, %r13;
	st.global.u8 	[%rd9+2], %r82;
	add.s32 	%r135, %r135, 4;
	add.s32 	%r134, %r134, 4;
	setp.ne.s32 	%p3, %r135, 0;
	@%p3 bra 	$L__BB2_3;
$L__BB2_4:
	setp.eq.s32 	%p4, %r2, 0;
	@%p4 bra 	$L__BB2_9;
	setp.eq.s32 	%p5, %r2, 1;
	@%p5 bra 	$L__BB2_7;
	add.s32 	%r83, %r137, %r1;
	ld.global.v2.u32 	{%r84, %r85}, [%rd2];
	shr.u32 	%r86, %r85, 2;
	xor.b32  	%r87, %r86, %r85;
	ld.global.v2.u32 	{%r88, %r89}, [%rd2+8];
	ld.global.v2.u32 	{%r90, %r91}, [%rd2+16];
	st.global.v2.u32 	[%rd2+8], {%r89, %r90};
	shl.b32 	%r92, %r91, 4;
	shl.b32 	%r93, %r87, 1;
	xor.b32  	%r94, %r93, %r92;
	xor.b32  	%r95, %r94, %r87;
	xor.b32  	%r96, %r95, %r91;
	st.global.v2.u32 	[%rd2+16], {%r91, %r96};
	add.s32 	%r97, %r84, 362437;
	st.global.v2.u32 	[%rd2], {%r97, %r88};
	add.s32 	%r98, %r96, %r97;
	rem.u32 	%r99, %r98, %r13;
	cvt.s64.s32 	%rd10, %r83;
	add.s64 	%rd11, %rd1, %rd10;
	st.global.u8 	[%rd11], %r99;
	ld.global.v2.u32 	{%r100, %r101}, [%rd2];
	shr.u32 	%r102, %r101, 2;
	xor.b32  	%r103, %r102, %r101;
	ld.global.v2.u32 	{%r104, %r105}, [%rd2+8];
	ld.global.v2.u32 	{%r106, %r107}, [%rd2+16];
	st.global.v2.u32 	[%rd2+8], {%r105, %r106};
	shl.b32 	%r108, %r107, 4;
	shl.b32 	%r109, %r103, 1;
	xor.b32  	%r110, %r109, %r108;
	xor.b32  	%r111, %r110, %r103;
	xor.b32  	%r112, %r111, %r107;
	st.global.v2.u32 	[%rd2+16], {%r107, %r112};
	add.s32 	%r113, %r100, 362437;
	st.global.v2.u32 	[%rd2], {%r113, %r104};
	add.s32 	%r114, %r112, %r113;
	rem.u32 	%r115, %r114, %r13;
	st.global.u8 	[%rd11+1], %r115;
	add.s32 	%r137, %r137, 2;
$L__BB2_7:
	and.b32  	%r116, %r12, 1;
	setp.eq.b32 	%p6, %r116, 1;
	not.pred 	%p7, %p6;
	@%p7 bra 	$L__BB2_9;
	add.s32 	%r117, %r137, %r1;
	ld.global.v2.u32 	{%r118, %r119}, [%rd2];
	shr.u32 	%r120, %r119, 2;
	xor.b32  	%r121, %r120, %r119;
	ld.global.v2.u32 	{%r122, %r123}, [%rd2+8];
	ld.global.v2.u32 	{%r124, %r125}, [%rd2+16];
	st.global.v2.u32 	[%rd2+8], {%r123, %r124};
	shl.b32 	%r126, %r125, 4;
	shl.b32 	%r127, %r121, 1;
	xor.b32  	%r128, %r127, %r126;
	xor.b32  	%r129, %r128, %r121;
	xor.b32  	%r130, %r129, %r125;
	st.global.v2.u32 	[%rd2+16], {%r125, %r130};
	add.s32 	%r131, %r118, 362437;
	st.global.v2.u32 	[%rd2], {%r131, %r122};
	add.s32 	%r132, %r130, %r131;
	rem.u32 	%r133, %r132, %r13;
	cvt.s64.s32 	%rd12, %r117;
	add.s64 	%rd13, %rd1, %rd12;
	st.global.u8 	[%rd13], %r133;
$L__BB2_9:
	ret;

}
	// .globl	_Z11equilibrateP17curandStateXORWOWPcPiiiiii
.visible .entry _Z11equilibrateP17curandStateXORWOWPcPiiiiii(
	.param .u64 .ptr .align 1 _Z11equilibrateP17curandStateXORWOWPcPiiiiii_param_0,
	.param .u64 .ptr .align 1 _Z11equilibrateP17curandStateXORWOWPcPiiiiii_param_1,
	.param .u64 .ptr .align 1 _Z11equilibrateP17curandStateXORWOWPcPiiiiii_param_2,
	.param .u32 _Z11equilibrateP17curandStateXORWOWPcPiiiiii_param_3,
	.param .u32 _Z11equilibrateP17curandStateXORWOWPcPiiiiii_param_4,
	.param .u32 _Z11equilibrateP17curandStateXORWOWPcPiiiiii_param_5,
	.param .u32 _Z11equilibrateP17curandStateXORWOWPcPiiiiii_param_6,
	.param .u32 _Z11equilibrateP17curandStateXORWOWPcPiiiiii_param_7
)
{
	.reg .pred 	%p<12>;
	.reg .b16 	%rs<8>;
	.reg .b32 	%r<78>;
	.reg .b64 	%rd<21>;

	ld.param.u64 	%rd5, [_Z11equilibrateP17curandStateXORWOWPcPiiiiii_param_0];
	ld.param.u64 	%rd6, [_Z11equilibrateP17curandStateXORWOWPcPiiiiii_param_1];
	ld.param.u64 	%rd7, [_Z11equilibrateP17curandStateXORWOWPcPiiiiii_param_2];
	ld.param.u32 	%r9, [_Z11equilibrateP17curandStateXORWOWPcPiiiiii_param_3];
	ld.param.u32 	%r10, [_Z11equilibrateP17curandStateXORWOWPcPiiiiii_param_4];
	ld.param.u32 	%r11, [_Z11equilibrateP17curandStateXORWOWPcPiiiiii_param_5];
	ld.param.u32 	%r13, [_Z11equilibrateP17curandStateXORWOWPcPiiiiii_param_6];
	ld.param.u32 	%r12, [_Z11equilibrateP17curandStateXORWOWPcPiiiiii_param_7];
	mul.lo.s32 	%r1, %r13, %r10;
	setp.lt.s32 	%p1, %r1, 1;
	@%p1 bra 	$L__BB3_5;
	cvta.to.global.u64 	%rd1, %rd6;
	mov.u32 	%r14, %ntid.x;
	mov.u32 	%r15, %ctaid.x;
	mov.u32 	%r16, %tid.x;
	mad.lo.s32 	%r17, %r15, %r14, %r16;
	mul.lo.s32 	%r2, %r10, %r17;
	cvta.to.global.u64 	%rd8, %rd5;
	cvta.to.global.u64 	%rd9, %rd7;
	mul.wide.s32 	%rd10, %r17, 48;
	add.s64 	%rd2, %rd8, %rd10;
	add.s32 	%r3, %r9, -1;
	sub.s32 	%r4, %r10, %r9;
	mul.wide.s32 	%rd11, %r17, 4;
	add.s64 	%rd3, %rd9, %rd11;
	neg.s32 	%r77, %r1;
$L__BB3_2:
	ld.global.v2.u32 	{%r18, %r19}, [%rd2];
	shr.u32 	%r20, %r19, 2;
	xor.b32  	%r21, %r20, %r19;
	ld.global.v2.u32 	{%r22, %r23}, [%rd2+8];
	ld.global.v2.u32 	{%r24, %r25}, [%rd2+16];
	st.global.v2.u32 	[%rd2+8], {%r23, %r24};
	shl.b32 	%r26, %r25, 4;
	shl.b32 	%r27, %r21, 1;
	xor.b32  	%r28, %r27, %r26;
	xor.b32  	%r29, %r28, %r21;
	xor.b32  	%r30, %r29, %r25;
	st.global.v2.u32 	[%rd2+16], {%r25, %r30};
	add.s32 	%r31, %r18, 362437;
	st.global.v2.u32 	[%rd2], {%r31, %r22};
	add.s32 	%r32, %r30, %r31;
	rem.u32 	%r34, %r32, %r10;
	add.s32 	%r35, %r34, %r2;
	cvt.s64.s32 	%rd12, %r35;
	add.s64 	%rd4, %rd1, %rd12;
	ld.global.u8 	%rs2, [%rd4];
	shr.u32 	%r36, %r22, 2;
	xor.b32  	%r37, %r36, %r22;
	st.global.v2.u32 	[%rd2+8], {%r24, %r25};
	shl.b32 	%r38, %r30, 4;
	shl.b32 	%r39, %r37, 1;
	xor.b32  	%r40, %r39, %r38;
	xor.b32  	%r41, %r40, %r37;
	xor.b32  	%r42, %r41, %r30;
	st.global.v2.u32 	[%rd2+16], {%r30, %r42};
	add.s32 	%r43, %r18, 724874;
	st.global.v2.u32 	[%rd2], {%r43, %r23};
	add.s32 	%r44, %r42, %r43;
	rem.u32 	%r45, %r44, %r11;
	cvt.u16.u32 	%rs1, %r45;
	and.b16  	%rs3, %rs1, 255;
	add.s32 	%r46, %r34, 1;
	rem.s32 	%r47, %r46, %r9;
	rem.s32 	%r48, %r34, %r9;
	sub.s32 	%r49, %r34, %r48;
	add.s32 	%r50, %r3, %r34;
	rem.s32 	%r51, %r50, %r9;
	add.s32 	%r52, %r9, %r34;
	rem.s32 	%r53, %r52, %r10;
	add.s32 	%r54, %r4, %r34;
	rem.s32 	%r55, %r54, %r10;
	add.s32 	%r56, %r55, %r2;
	cvt.s64.s32 	%rd13, %r56;
	add.s64 	%rd14, %rd1, %rd13;
	ld.global.u8 	%rs4, [%rd14];
	add.s32 	%r57, %r53, %r2;
	cvt.s64.s32 	%rd15, %r57;
	add.s64 	%rd16, %rd1, %rd15;
	ld.global.u8 	%rs5, [%rd16];
	add.s32 	%r58, %r49, %r2;
	add.s32 	%r59, %r58, %r51;
	cvt.s64.s32 	%rd17, %r59;
	add.s64 	%rd18, %rd1, %rd17;
	ld.global.u8 	%rs6, [%rd18];
	add.s32 	%r60, %r58, %r47;
	cvt.s64.s32 	%rd19, %r60;
	add.s64 	%rd20, %rd1, %rd19;
	ld.global.u8 	%rs7, [%rd20];
	setp.eq.s16 	%p2, %rs4, %rs3;
	selp.s32 	%r61, -1, 0, %p2;
	setp.eq.s16 	%p3, %rs5, %rs3;
	selp.s32 	%r62, -1, 0, %p3;
	setp.eq.s16 	%p4, %rs6, %rs3;
	selp.s32 	%r63, -1, 0, %p4;
	setp.eq.s16 	%p5, %rs7, %rs3;
	selp.s32 	%r64, -1, 0, %p5;
	setp.eq.s16 	%p6, %rs2, %rs4;
	selp.u32 	%r65, 1, 0, %p6;
	setp.eq.s16 	%p7, %rs2, %rs5;
	selp.u32 	%r66, 1, 0, %p7;
	setp.eq.s16 	%p8, %rs2, %rs6;
	selp.u32 	%r67, 1, 0, %p8;
	setp.eq.s16 	%p9, %rs2, %rs7;
	selp.u32 	%r68, 1, 0, %p9;
	add.s32 	%r69, %r61, %r65;
	add.s32 	%r70, %r69, %r66;
	add.s32 	%r71, %r70, %r62;
	add.s32 	%r72, %r71, %r67;
	add.s32 	%r73, %r72, %r63;
	add.s32 	%r74, %r73, %r68;
	add.s32 	%r75, %r74, %r64;
	ld.global.u32 	%r76, [%rd3];
	add.s32 	%r7, %r75, %r76;
	setp.ge.s32 	%p10, %r7, %r12;
	@%p10 bra 	$L__BB3_4;
	st.global.u32 	[%rd3], %r7;
	st.global.u8 	[%rd4], %rs1;
$L__BB3_4:
	add.s32 	%r77, %r77, 1;
	setp.ne.s32 	%p11, %r77, 0;
	@%p11 bra 	$L__BB3_2;
$L__BB3_5:
	ret;

}
	// .globl	_Z14updateReplicasPcPiS0_i
.visible .entry _Z14updateReplicasPcPiS0_i(
	.param .u64 .ptr .align 1 _Z14updateReplicasPcPiS0_i_param_0,
	.param .u64 .ptr .align 1 _Z14updateReplicasPcPiS0_i_param_1,
	.param .u64 .ptr .align 1 _Z14updateReplicasPcPiS0_i_param_2,
	.param .u32 _Z14updateReplicasPcPiS0_i_param_3
)
{
	.reg .pred 	%p<11>;
	.reg .b16 	%rs<30>;
	.reg .b32 	%r<50>;
	.reg .b64 	%rd<30>;

	ld.param.u64 	%rd5, [_Z14updateReplicasPcPiS0_i_param_0];
	ld.param.u64 	%rd4, [_Z14updateReplicasPcPiS0_i_param_1];
	ld.param.u64 	%rd6, [_Z14updateReplicasPcPiS0_i_param_2];
	ld.param.u32 	%r29, [_Z14updateReplicasPcPiS0_i_param_3];
	cvta.to.global.u64 	%rd1, %rd5;
	cvta.to.global.u64 	%rd7, %rd6;
	mov.u32 	%r30, %tid.x;
	mov.u32 	%r31, %ctaid.x;
	mov.u32 	%r32, %ntid.x;
	mad.lo.s32 	%r1, %r31, %r32, %r30;
	mul.lo.s32 	%r2, %r29, %r1;
	mul.wide.s32 	%rd8, %r1, 4;
	add.s64 	%rd2, %rd7, %rd8;
	ld.global.u32 	%r33, [%rd2];
	mul.lo.s32 	%r3, %r33, %r29;
	setp.eq.s32 	%p1, %r33, %r1;
	@%p1 bra 	$L__BB4_15;
	setp.lt.s32 	%p2, %r29, 1;
	@%p2 bra 	$L__BB4_14;
	and.b32  	%r4, %r29, 15;
	setp.lt.u32 	%p3, %r29, 16;
	mov.b32 	%r45, 0;
	@%p3 bra 	$L__BB4_5;
	and.b32  	%r45, %r29, 2147483632;
	neg.s32 	%r43, %r45;
	add.s64 	%rd3, %rd1, 7;
	mov.u32 	%r41, %r2;
	mov.u32 	%r42, %r3;
$L__BB4_4:
	.pragma "nounroll";
	cvt.s64.s32 	%rd9, %r42;
	add.s64 	%rd10, %rd3, %rd9;
	cvt.s64.s32 	%rd11, %r41;
	add.s64 	%rd12, %rd3, %rd11;
	ld.global.u8 	%rs1, [%rd10+-7];
	st.global.u8 	[%rd12+-7], %rs1;
	ld.global.u8 	%rs2, [%rd10+-6];
	st.global.u8 	[%rd12+-6], %rs2;
	ld.global.u8 	%rs3, [%rd10+-5];
	st.global.u8 	[%rd12+-5], %rs3;
	ld.global.u8 	%rs4, [%rd10+-4];
	st.global.u8 	[%rd12+-4], %rs4;
	ld.global.u8 	%rs5, [%rd10+-3];
	st.global.u8 	[%rd12+-3], %rs5;
	ld.global.u8 	%rs6, [%rd10+-2];
	st.global.u8 	[%rd12+-2], %rs6;
	ld.global.u8 	%rs7, [%rd10+-1];
	st.global.u8 	[%rd12+-1], %rs7;
	ld.global.u8 	%rs8, [%rd10];
	st.global.u8 	[%rd12], %rs8;
	ld.global.u8 	%rs9, [%rd10+1];
	st.global.u8 	[%rd12+1], %rs9;
	ld.global.u8 	%rs10, [%rd10+2];
	st.global.u8 	[%rd12+2], %rs10;
	ld.global.u8 	%rs11, [%rd10+3];
	st.global.u8 	[%rd12+3], %rs11;
	ld.global.u8 	%rs12, [%rd10+4];
	st.global.u8 	[%rd12+4], %rs12;
	ld.global.u8 	%rs13, [%rd10+5];
	st.global.u8 	[%rd12+5], %rs13;
	ld.global.u8 	%rs14, [%rd10+6];
	st.global.u8 	[%rd12+6], %rs14;
	ld.global.u8 	%rs15, [%rd10+7];
	st.global.u8 	[%rd12+7], %rs15;
	ld.global.u8 	%rs16, [%rd10+8];
	st.global.u8 	[%rd12+8], %rs16;
	add.s32 	%r43, %r43, 16;
	add.s32 	%r42, %r42, 16;
	add.s32 	%r41, %r41, 16;
	setp.ne.s32 	%p4, %r43, 0;
	@%p4 bra 	$L__BB4_4;
$L__BB4_5:
	setp.eq.s32 	%p5, %r4, 0;
	@%p5 bra 	$L__BB4_14;
	and.b32  	%r14, %r29, 7;
	setp.lt.u32 	%p6, %r4, 8;
	@%p6 bra 	$L__BB4_8;
	add.s32 	%r35, %r45, %r3;
	cvt.s64.s32 	%rd13, %r35;
	add.s64 	%rd14, %rd1, %rd13;
	ld.global.u8 	%rs17, [%rd14];
	add.s32 	%r36, %r45, %r2;
	cvt.s64.s32 	%rd15, %r36;
	add.s64 	%rd16, %rd1, %rd15;
	st.global.u8 	[%rd16], %rs17;
	ld.global.u8 	%rs18, [%rd14+1];
	st.global.u8 	[%rd16+1], %rs18;
	ld.global.u8 	%rs19, [%rd14+2];
	st.global.u8 	[%rd16+2], %rs19;
	ld.global.u8 	%rs20, [%rd14+3];
	st.global.u8 	[%rd16+3], %rs20;
	ld.global.u8 	%rs21, [%rd14+4];
	st.global.u8 	[%rd16+4], %rs21;
	ld.global.u8 	%rs22, [%rd14+5];
	st.global.u8 	[%rd16+5], %rs22;
	ld.global.u8 	%rs23, [%rd14+6];
	st.global.u8 	[%rd16+6], %rs23;
	ld.global.u8 	%rs24, [%rd14+7];
	st.global.u8 	[%rd16+7], %rs24;
	add.s32 	%r45, %r45, 8;
$L__BB4_8:
	setp.eq.s32 	%p7, %r14, 0;
	@%p7 bra 	$L__BB4_14;
	and.b32  	%r17, %r29, 3;
	setp.lt.u32 	%p8, %r14, 4;
	@%p8 bra 	$L__BB4_11;
	add.s32 	%r37, %r45, %r3;
	cvt.s64.s32 	%rd17, %r37;
	add.s64 	%rd18, %rd1, %rd17;
	ld.global.u8 	%rs25, [%rd18];
	add.s32 	%r38, %r45, %r2;
	cvt.s64.s32 	%rd19, %r38;
	add.s64 	%rd20, %rd1, %rd19;
	st.global.u8 	[%rd20], %rs25;
	ld.global.u8 	%rs26, [%rd18+1];
	st.global.u8 	[%rd20+1], %rs26;
	ld.global.u8 	%rs27, [%rd18+2];
	st.global.u8 	[%rd20+2], %rs27;
	ld.global.u8 	%rs28, [%rd18+3];
	st.global.u8 	[%rd20+3], %rs28;
	add.s32 	%r45, %r45, 4;
$L__BB4_11:
	setp.eq.s32 	%p9, %r17, 0;
	@%p9 bra 	$L__BB4_14;
	add.s32 	%r49, %r45, %r2;
	add.s32 	%r48, %r45, %r3;
	neg.s32 	%r47, %r17;
$L__BB4_13:
	.pragma "nounroll";
	cvt.s64.s32 	%rd21, %r49;
	add.s64 	%rd22, %rd1, %rd21;
	cvt.s64.s32 	%rd23, %r48;
	add.s64 	%rd24, %rd1, %rd23;
	ld.global.u8 	%rs29, [%rd24];
	st.global.u8 	[%rd22], %rs29;
	add.s32 	%r49, %r49, 1;
	add.s32 	%r48, %r48, 1;
	add.s32 	%r47, %r47, 1;
	setp.ne.s32 	%p10, %r47, 0;
	@%p10 bra 	$L__BB4_13;
$L__BB4_14:
	cvta.to.global.u64 	%rd25, %rd4;
	ld.global.u32 	%r39, [%rd2];
	mul.wide.s32 	%rd26, %r39, 4;
	add.s64 	%rd27, %rd25, %rd26;
	ld.global.u32 	%r40, [%rd27];
	add.s64 	%rd29, %rd25, %rd8;
	st.global.u32 	[%rd29], %r40;
$L__BB4_15:
	ret;

}
	// .globl	_Z12setup_kernelP17curandStateXORWOWi
.visible .entry _Z12setup_kernelP17curandStateXORWOWi(
	.param .u64 .ptr .align 1 _Z12setup_kernelP17curandStateXORWOWi_param_0,
	.param .u32 _Z12setup_kernelP17curandStateXORWOWi_param_1
)
{
	.reg .pred 	%p<44>;
	.reg .b32 	%r<797>;
	.reg .b64 	%rd<23>;

	ld.param.u64 	%rd9, [_Z12setup_kernelP17curandStateXORWOWi_param_0];
	ld.param.u32 	%r359, [_Z12setup_kernelP17curandStateXORWOWi_param_1];
	cvta.to.global.u64 	%rd10, %rd9;
	mov.u32 	%r360, %tid.x;
	mov.u32 	%r361, %ctaid.x;
	mov.u32 	%r362, %ntid.x;
	mad.lo.s32 	%r363, %r361, %r362, %r360;
	cvt.s64.s32 	%rd22, %r363;
	mul.wide.s32 	%rd11, %r363, 48;
	add.s64 	%rd2, %rd10, %rd11;
	xor.b32  	%r364, %r359, -1429050551;
	mul.lo.s32 	%r365, %r364, 1099087573;
	setp.gt.s32 	%p1, %r359, -1;
	selp.b32 	%r366, -644748465, -1947113066, %p1;
	add.s32 	%r367, %r366, %r365;
	add.s32 	%r1, %r367, 6615241;
	add.s32 	%r368, %r365, 123456789;
	st.global.v2.u32 	[%rd2], {%r1, %r368};
	xor.b32  	%r369, %r365, 362436069;
	add.s32 	%r370, %r366, 521288629;
	st.global.v2.u32 	[%rd2+8], {%r369, %r370};
	xor.b32  	%r371, %r366, 88675123;
	add.s32 	%r372, %r365, 5783321;
	st.global.v2.u32 	[%rd2+16], {%r371, %r372};
	setp.eq.s32 	%p2, %r363, 0;
	@%p2 bra 	$L__BB5_42;
	mov.b32 	%r611, 0;
	mov.u64 	%rd13, precalc_xorwow_matrix;
$L__BB5_2:
	and.b64  	%rd4, %rd22, 3;
	setp.eq.s64 	%p3, %rd4, 0;
	@%p3 bra 	$L__BB5_41;
	mul.wide.u32 	%rd12, %r611, 3200;
	add.s64 	%rd5, %rd13, %rd12;
	cvt.u32.u64 	%r3, %rd4;
	mov.b32 	%r612, 0;
$L__BB5_4:
	mov.b32 	%r625, 0;
	mov.u32 	%r626, %r625;
	mov.u32 	%r627, %r625;
	mov.u32 	%r628, %r625;
	mov.u32 	%r629, %r625;
	mov.u32 	%r618, %r625;
$L__BB5_5:
	mul.wide.u32 	%rd14, %r618, 4;
	add.s64 	%rd15, %rd2, %rd14;
	ld.global.u32 	%r11, [%rd15+4];
	shl.b32 	%r12, %r618, 5;
	mov.b32 	%r624, 0;
$L__BB5_6:
	.pragma "nounroll";
	shr.u32 	%r377, %r11, %r624;
	and.b32  	%r378, %r377, 1;
	setp.eq.b32 	%p4, %r378, 1;
	not.pred 	%p5, %p4;
	add.s32 	%r379, %r12, %r624;
	mul.lo.s32 	%r380, %r379, 5;
	mul.wide.u32 	%rd16, %r380, 4;
	add.s64 	%rd6, %rd5, %rd16;
	@%p5 bra 	$L__BB5_8;
	ld.global.u32 	%r381, [%rd6];
	xor.b32  	%r629, %r629, %r381;
	ld.global.u32 	%r382, [%rd6+4];
	xor.b32  	%r628, %r628, %r382;
	ld.global.u32 	%r383, [%rd6+8];
	xor.b32  	%r627, %r627, %r383;
	ld.global.u32 	%r384, [%rd6+12];
	xor.b32  	%r626, %r626, %r384;
	ld.global.u32 	%r385, [%rd6+16];
	xor.b32  	%r625, %r625, %r385;
$L__BB5_8:
	and.b32  	%r387, %r377, 2;
	setp.eq.s32 	%p6, %r387, 0;
	@%p6 bra 	$L__BB5_10;
	ld.global.u32 	%r388, [%rd6+20];
	xor.b32  	%r629, %r629, %r388;
	ld.global.u32 	%r389, [%rd6+24];
	xor.b32  	%r628, %r628, %r389;
	ld.global.u32 	%r390, [%rd6+28];
	xor.b32  	%r627, %r627, %r390;
	ld.global.u32 	%r391, [%rd6+32];
	xor.b32  	%r626, %r626, %r391;
	ld.global.u32 	%r392, [%rd6+36];
	xor.b32  	%r625, %r625, %r392;
$L__BB5_10:
	and.b32  	%r394, %r377, 4;
	setp.eq.s32 	%p7, %r394, 0;
	@%p7 bra 	$L__BB5_12;
	ld.global.u32 	%r395, [%rd6+40];
	xor.b32  	%r629, %r629, %r395;
	ld.global.u32 	%r396, [%rd6+44];
	xor.b32  	%r628, %r628, %r396;
	ld.global.u32 	%r397, [%rd6+48];
	xor.b32  	%r627, %r627, %r397;
	ld.global.u32 	%r398, [%rd6+52];
	xor.b32  	%r626, %r626, %r398;
	ld.global.u32 	%r399, [%rd6+56];
	xor.b32  	%r625, %r625, %r399;
$L__BB5_12:
	and.b32  	%r401, %r377, 8;
	setp.eq.s32 	%p8, %r401, 0;
	@%p8 bra 	$L__BB5_14;
	ld.global.u32 	%r402, [%rd6+60];
	xor.b32  	%r629, %r629, %r402;
	ld.global.u32 	%r403, [%rd6+64];
	xor.b32  	%r628, %r628, %r403;
	ld.global.u32 	%r404, [%rd6+68];
	xor.b32  	%r627, %r627, %r404;
	ld.global.u32 	%r405, [%rd6+72];
	xor.b32  	%r626, %r626, %r405;
	ld.global.u32 	%r406, [%rd6+76];
	xor.b32  	%r625, %r625, %r406;
$L__BB5_14:
	and.b32  	%r408, %r377, 16;
	setp.eq.s32 	%p9, %r408, 0;
	@%p9 bra 	$L__BB5_16;
	ld.global.u32 	%r409, [%rd6+80];
	xor.b32  	%r629, %r629, %r409;
	ld.global.u32 	%r410, [%rd6+84];
	xor.b32  	%r628, %r628, %r410;
	ld.global.u32 	%r411, [%rd6+88];
	xor.b32  	%r627, %r627, %r411;
	ld.global.u32 	%r412, [%rd6+92];
	xor.b32  	%r626, %r626, %r412;
	ld.global.u32 	%r413, [%rd6+96];
	xor.b32  	%r625, %r625, %r413;
$L__BB5_16:
	and.b32  	%r415, %r377, 32;
	setp.eq.s32 	%p10, %r415, 0;
	@%p10 bra 	$L__BB5_18;
	ld.global.u32 	%r416, [%rd6+100];
	xor.b32  	%r629, %r629, %r416;
	ld.global.u32 	%r417, [%rd6+104];
	xor.b32  	%r628, %r628, %r417;
	ld.global.u32 	%r418, [%rd6+108];
	xor.b32  	%r627, %r627, %r418;
	ld.global.u32 	%r419, [%rd6+112];
	xor.b32  	%r626, %r626, %r419;
	ld.global.u32 	%r420, [%rd6+116];
	xor.b32  	%r625, %r625, %r420;
$L__BB5_18:
	and.b32  	%r422, %r377, 64;
	setp.eq.s32 	%p11, %r422, 0;
	@%p11 bra 	$L__BB5_20;
	ld.global.u32 	%r423, [%rd6+120];
	xor.b32  	%r629, %r629, %r423;
	ld.global.u32 	%r424, [%rd6+124];
	xor.b32  	%r628, %r628, %r424;
	ld.global.u32 	%r425, [%rd6+128];
	xor.b32  	%r627, %r627, %r425;
	ld.global.u32 	%r426, [%rd6+132];
	xor.b32  	%r626, %r626, %r426;
	ld.global.u32 	%r427, [%rd6+136];
	xor.b32  	%r625, %r625, %r427;
$L__BB5_20:
	and.b32  	%r429, %r377, 128;
	setp.eq.s32 	%p12, %r429, 0;
	@%p12 bra 	$L__BB5_22;
	ld.global.u32 	%r430, [%rd6+140];
	xor.b32  	%r629, %r629, %r430;
	ld.global.u32 	%r431, [%rd6+144];
	xor.b32  	%r628, %r628, %r431;
	ld.global.u32 	%r432, [%rd6+148];
	xor.b32  	%r627, %r627, %r432;
	ld.global.u32 	%r433, [%rd6+152];
	xor.b32  	%r626, %r626, %r433;
	ld.global.u32 	%r434, [%rd6+156];
	xor.b32  	%r625, %r625, %r434;
$L__BB5_22:
	and.b32  	%r436, %r377, 256;
	setp.eq.s32 	%p13, %r436, 0;
	@%p13 bra 	$L__BB5_24;
	ld.global.u32 	%r437, [%rd6+160];
	xor.b32  	%r629, %r629, %r437;
	ld.global.u32 	%r438, [%rd6+164];
	xor.b32  	%r628, %r628, %r438;
	ld.global.u32 	%r439, [%rd6+168];
	xor.b32  	%r627, %r627, %r439;
	ld.global.u32 	%r440, [%rd6+172];
	xor.b32  	%r626, %r626, %r440;
	ld.global.u32 	%r441, [%rd6+176];
	xor.b32  	%r625, %r625, %r441;
$L__BB5_24:
	and.b32  	%r443, %r377, 512;
	setp.eq.s32 	%p14, %r443, 0;
	@%p14 bra 	$L__BB5_26;
	ld.global.u32 	%r444, [%rd6+180];
	xor.b32  	%r629, %r629, %r444;
	ld.global.u32 	%r445, [%rd6+184];
	xor.b32  	%r628, %r628, %r445;
	ld.global.u32 	%r446, [%rd6+188];
	xor.b32  	%r627, %r627, %r446;
	ld.global.u32 	%r447, [%rd6+192];
	xor.b32  	%r626, %r626, %r447;
	ld.global.u32 	%r448, [%rd6+196];
	xor.b32  	%r625, %r625, %r448;
$L__BB5_26:
	and.b32  	%r450, %r377, 1024;
	setp.eq.s32 	%p15, %r450, 0;
	@%p15 bra 	$L__BB5_28;
	ld.global.u32 	%r451, [%rd6+200];
	xor.b32  	%r629, %r629, %r451;
	ld.global.u32 	%r452, [%rd6+204];
	xor.b32  	%r628, %r628, %r452;
	ld.global.u32 	%r453, [%rd6+208];
	xor.b32  	%r627, %r627, %r453;
	ld.global.u32 	%r454, [%rd6+212];
	xor.b32  	%r626, %r626, %r454;
	ld.global.u32 	%r455, [%rd6+216];
	xor.b32  	%r625, %r625, %r455;
$L__BB5_28:
	and.b32  	%r457, %r377, 2048;
	setp.eq.s32 	%p16, %r457, 0;
	@%p16 bra 	$L__BB5_30;
	ld.global.u32 	%r458, [%rd6+220];
	xor.b32  	%r629, %r629, %r458;
	ld.global.u32 	%r459, [%rd6+224];
	xor.b32  	%r628, %r628, %r459;
	ld.global.u32 	%r460, [%rd6+228];
	xor.b32  	%r627, %r627, %r460;
	ld.global.u32 	%r461, [%rd6+232];
	xor.b32  	%r626, %r626, %r461;
	ld.global.u32 	%r462, [%rd6+236];
	xor.b32  	%r625, %r625, %r462;
$L__BB5_30:
	and.b32  	%r464, %r377, 4096;
	setp.eq.s32 	%p17, %r464, 0;
	@%p17 bra 	$L__BB5_32;
	ld.global.u32 	%r465, [%rd6+240];
	xor.b32  	%r629, %r629, %r465;
	ld.global.u32 	%r466, [%rd6+244];
	xor.b32  	%r628, %r628, %r466;
	ld.global.u32 	%r467, [%rd6+248];
	xor.b32  	%r627, %r627, %r467;
	ld.global.u32 	%r468, [%rd6+252];
	xor.b32  	%r626, %r626, %r468;
	ld.global.u32 	%r469, [%rd6+256];
	xor.b32  	%r625, %r625, %r469;
$L__BB5_32:
	and.b32  	%r471, %r377, 8192;
	setp.eq.s32 	%p18, %r471, 0;
	@%p18 bra 	$L__BB5_34;
	ld.global.u32 	%r472, [%rd6+260];
	xor.b32  	%r629, %r629, %r472;
	ld.global.u32 	%r473, [%rd6+264];
	xor.b32  	%r628, %r628, %r473;
	ld.global.u32 	%r474, [%rd6+268];
	xor.b32  	%r627, %r627, %r474;
	ld.global.u32 	%r475, [%rd6+272];
	xor.b32  	%r626, %r626, %r475;
	ld.global.u32 	%r476, [%rd6+276];
	xor.b32  	%r625, %r625, %r476;
$L__BB5_34:
	and.b32  	%r478, %r377, 16384;
	setp.eq.s32 	%p19, %r478, 0;
	@%p19 bra 	$L__BB5_36;
	ld.global.u32 	%r479, [%rd6+280];
	xor.b32  	%r629, %r629, %r479;
	ld.global.u32 	%r480, [%rd6+284];
	xor.b32  	%r628, %r628, %r480;
	ld.global.u32 	%r481, [%rd6+288];
	xor.b32  	%r627, %r627, %r481;
	ld.global.u32 	%r482, [%rd6+292];
	xor.b32  	%r626, %r626, %r482;
	ld.global.u32 	%r483, [%rd6+296];
	xor.b32  	%r625, %r625, %r483;
$L__BB5_36:
	and.b32  	%r485, %r377, 32768;
	setp.eq.s32 	%p20, %r485, 0;
	@%p20 bra 	$L__BB5_38;
	ld.global.u32 	%r486, [%rd6+300];
	xor.b32  	%r629, %r629, %r486;
	ld.global.u32 	%r487, [%rd6+304];
	xor.b32  	%r628, %r628, %r487;
	ld.global.u32 	%r488, [%rd6+308];
	xor.b32  	%r627, %r627, %r488;
	ld.global.u32 	%r489, [%rd6+312];
	xor.b32  	%r626, %r626, %r489;
	ld.global.u32 	%r490, [%rd6+316];
	xor.b32  	%r625, %r625, %r490;
$L__BB5_38:
	add.s32 	%r624, %r624, 16;
	setp.ne.s32 	%p21, %r624, 32;
	@%p21 bra 	$L__BB5_6;
	mad.lo.s32 	%r491, %r618, -31, %r12;
	add.s32 	%r618, %r491, 1;
	setp.ne.s32 	%p22, %r618, 5;
	@%p22 bra 	$L__BB5_5;
	st.global.u32 	[%rd2+4], %r629;
	st.global.u32 	[%rd2+8], %r628;
	st.global.u32 	[%rd2+12], %r627;
	st.global.u32 	[%rd2+16], %r626;
	st.global.u32 	[%rd2+20], %r625;
	add.s32 	%r612, %r612, 1;
	setp.lt.u32 	%p23, %r612, %r3;
	@%p23 bra 	$L__BB5_4;
$L__BB5_41:
	shr.u64 	%rd7, %rd22, 2;
	add.s32 	%r611, %r611, 1;
	setp.gt.u64 	%p24, %rd22, 3;
	mov.u64 	%rd22, %rd7;
	@%p24 bra 	$L__BB5_2;
$L__BB5_42:
	mov.b32 	%r717, 0;
	mov.u64 	%rd20, precalc_xorwow_offset_matrix;
	mov.u32 	%r718, %r717;
	mov.u32 	%r719, %r717;
	mov.u32 	%r720, %r717;
	mov.u32 	%r721, %r717;
	mov.u32 	%r710, %r717;
$L__BB5_43:
	mul.wide.u32 	%rd17, %r710, 4;
	add.s64 	%rd18, %rd2, %rd17;
	ld.global.u32 	%r189, [%rd18+4];
	shl.b32 	%r190, %r710, 5;
	mov.b32 	%r716, 0;
$L__BB5_44:
	.pragma "nounroll";
	shr.u32 	%r494, %r189, %r716;
	and.b32  	%r495, %r494, 1;
	setp.eq.b32 	%p25, %r495, 1;
	not.pred 	%p26, %p25;
	add.s32 	%r496, %r190, %r716;
	mul.lo.s32 	%r497, %r496, 5;
	mul.wide.u32 	%rd19, %r497, 4;
	add.s64 	%rd8, %rd20, %rd19;
	@%p26 bra 	$L__BB5_46;
	ld.global.u32 	%r498, [%rd8];
	xor.b32  	%r721, %r721, %r498;
	ld.global.u32 	%r499, [%rd8+4];
	xor.b32  	%r720, %r720, %r499;
	ld.global.u32 	%r500, [%rd8+8];
	xor.b32  	%r719, %r719, %r500;
	ld.global.u32 	%r501, [%rd8+12];
	xor.b32  	%r718, %r718, %r501;
	ld.global.u32 	%r502, [%rd8+16];
	xor.b32  	%r717, %r717, %r502;
$L__BB5_46:
	and.b32  	%r504, %r494, 2;
	setp.eq.s32 	%p27, %r504, 0;
	@%p27 bra 	$L__BB5_48;
	ld.global.u32 	%r505, [%rd8+20];
	xor.b32  	%r721, %r721, %r505;
	ld.global.u32 	%r506, [%rd8+24];
	xor.b32  	%r720, %r720, %r506;
	ld.global.u32 	%r507, [%rd8+28];
	xor.b32  	%r719, %r719, %r507;
	ld.global.u32 	%r508, [%rd8+32];
	xor.b32  	%r718, %r718, %r508;
	ld.global.u32 	%r509, [%rd8+36];
	xor.b32  	%r717, %r717, %r509;
$L__BB5_48:
	and.b32  	%r511, %r494, 4;
	setp.eq.s32 	%p28, %r511, 0;
	@%p28 bra 	$L__BB5_50;
	ld.global.u32 	%r512, [%rd8+40];
	xor.b32  	%r721, %r721, %r512;
	ld.global.u32 	%r513, [%rd8+44];
	xor.b32  	%r720, %r720, %r513;
	ld.global.u32 	%r514, [%rd8+48];
	xor.b32  	%r719, %r719, %r514;
	ld.global.u32 	%r515, [%rd8+52];
	xor.b32  	%r718, %r718, %r515;
	ld.global.u32 	%r516, [%rd8+56];
	xor.b32  	%r717, %r717, %r516;
$L__BB5_50:
	and.b32  	%r518, %r494, 8;
	setp.eq.s32 	%p29, %r518, 0;
	@%p29 bra 	$L__BB5_52;
	ld.global.u32 	%r519, [%rd8+60];
	xor.b32  	%r721, %r721, %r519;
	ld.global.u32 	%r520, [%rd8+64];
	xor.b32  	%r720, %r720, %r520;
	ld.global.u32 	%r521, [%rd8+68];
	xor.b32  	%r719, %r719, %r521;
	ld.global.u32 	%r522, [%rd8+72];
	xor.b32  	%r718, %r718, %r522;
	ld.global.u32 	%r523, [%rd8+76];
	xor.b32  	%r717, %r717, %r523;
$L__BB5_52:
	and.b32  	%r525, %r494, 16;
	setp.eq.s32 	%p30, %r525, 0;
	@%p30 bra 	$L__BB5_54;
	ld.global.u32 	%r526, [%rd8+80];
	xor.b32  	%r721, %r721, %r526;
	ld.global.u32 	%r527, [%rd8+84];
	xor.b32  	%r720, %r720, %r527;
	ld.global.u32 	%r528, [%rd8+88];
	xor.b32  	%r719, %r719, %r528;
	ld.global.u32 	%r529, [%rd8+92];
	xor.b32  	%r718, %r718, %r529;
	ld.global.u32 	%r530, [%rd8+96];
	xor.b32  	%r717, %r717, %r530;
$L__BB5_54:
	and.b32  	%r532, %r494, 32;
	setp.eq.s32 	%p31, %r532, 0;
	@%p31 bra 	$L__BB5_56;
	ld.global.u32 	%r533, [%rd8+100];
	xor.b32  	%r721, %r721, %r533;
	ld.global.u32 	%r534, [%rd8+104];
	xor.b32  	%r720, %r720, %r534;
	ld.global.u32 	%r535, [%rd8+108];
	xor.b32  	%r719, %r719, %r535;
	ld.global.u32 	%r536, [%rd8+112];
	xor.b32  	%r718, %r718, %r536;
	ld.global.u32 	%r537, [%rd8+116];
	xor.b32  	%r717, %r717, %r537;
$L__BB5_56:
	and.b32  	%r539, %r494, 64;
	setp.eq.s32 	%p32, %r539, 0;
	@%p32 bra 	$L__BB5_58;
	ld.global.u32 	%r540, [%rd8+120];
	xor.b32  	%r721, %r721, %r540;
	ld.global.u32 	%r541, [%rd8+124];
	xor.b32  	%r720, %r720, %r541;
	ld.global.u32 	%r542, [%rd8+128];
	xor.b32  	%r719, %r719, %r542;
	ld.global.u32 	%r543, [%rd8+132];
	xor.b32  	%r718, %r718, %r543;
	ld.global.u32 	%r544, [%rd8+136];
	xor.b32  	%r717, %r717, %r544;
$L__BB5_58:
	and.b32  	%r546, %r494, 128;
	setp.eq.s32 	%p33, %r546, 0;
	@%p33 bra 	$L__BB5_60;
	ld.global.u32 	%r547, [%rd8+140];
	xor.b32  	%r721, %r721, %r547;
	ld.global.u32 	%r548, [%rd8+144];
	xor.b32  	%r720, %r720, %r548;
	ld.global.u32 	%r549, [%rd8+148];
	xor.b32  	%r719, %r719, %r549;
	ld.global.u32 	%r550, [%rd8+152];
	xor.b32  	%r718, %r718, %r550;
	ld.global.u32 	%r551, [%rd8+156];
	xor.b32  	%r717, %r717, %r551;
$L__BB5_60:
	and.b32  	%r553, %r494, 256;
	setp.eq.s32 	%p34, %r553, 0;
	@%p34 bra 	$L__BB5_62;
	ld.global.u32 	%r554, [%rd8+160];
	xor.b32  	%r721, %r721, %r554;
	ld.global.u32 	%r555, [%rd8+164];
	xor.b32  	%r720, %r720, %r555;
	ld.global.u32 	%r556, [%rd8+168];
	xor.b32  	%r719, %r719, %r556;
	ld.global.u32 	%r557, [%rd8+172];
	xor.b32  	%r718, %r718, %r557;
	ld.global.u32 	%r558, [%rd8+176];
	xor.b32  	%r717, %r717, %r558;
$L__BB5_62:
	and.b32  	%r560, %r494, 512;
	setp.eq.s32 	%p35, %r560, 0;
	@%p35 bra 	$L__BB5_64;
	ld.global.u32 	%r561, [%rd8+180];
	xor.b32  	%r721, %r721, %r561;
	ld.global.u32 	%r562, [%rd8+184];
	xor.b32  	%r720, %r720, %r562;
	ld.global.u32 	%r563, [%rd8+188];
	xor.b32  	%r719, %r719, %r563;
	ld.global.u32 	%r564, [%rd8+192];
	xor.b32  	%r718, %r718, %r564;
	ld.global.u32 	%r565, [%rd8+196];
	xor.b32  	%r717, %r717, %r565;
$L__BB5_64:
	and.b32  	%r567, %r494, 1024;
	setp.eq.s32 	%p36, %r567, 0;
	@%p36 bra 	$L__BB5_66;
	ld.global.u32 	%r568, [%rd8+200];
	xor.b32  	%r721, %r721, %r568;
	ld.global.u32 	%r569, [%rd8+204];
	xor.b32  	%r720, %r720, %r569;
	ld.global.u32 	%r570, [%rd8+208];
	xor.b32  	%r719, %r719, %r570;
	ld.global.u32 	%r571, [%rd8+212];
	xor.b32  	%r718, %r718, %r571;
	ld.global.u32 	%r572, [%rd8+216];
	xor.b32  	%r717, %r717, %r572;
$L__BB5_66:
	and.b32  	%r574, %r494, 2048;
	setp.eq.s32 	%p37, %r574, 0;
	@%p37 bra 	$L__BB5_68;
	ld.global.u32 	%r575, [%rd8+220];
	xor.b32  	%r721, %r721, %r575;
	ld.global.u32 	%r576, [%rd8+224];
	xor.b32  	%r720, %r720, %r576;
	ld.global.u32 	%r577, [%rd8+228];
	xor.b32  	%r719, %r719, %r577;
	ld.global.u32 	%r578, [%rd8+232];
	xor.b32  	%r718, %r718, %r578;
	ld.global.u32 	%r579, [%rd8+236];
	xor.b32  	%r717, %r717, %r579;
$L__BB5_68:
	and.b32  	%r581, %r494, 4096;
	setp.eq.s32 	%p38, %r581, 0;
	@%p38 bra 	$L__BB5_70;
	ld.global.u32 	%r582, [%rd8+240];
	xor.b32  	%r721, %r721, %r582;
	ld.global.u32 	%r583, [%rd8+244];
	xor.b32  	%r720, %r720, %r583;
	ld.global.u32 	%r584, [%rd8+248];
	xor.b32  	%r719, %r719, %r584;
	ld.global.u32 	%r585, [%rd8+252];
	xor.b32  	%r718, %r718, %r585;
	ld.global.u32 	%r586, [%rd8+256];
	xor.b32  	%r717, %r717, %r586;
$L__BB5_70:
	and.b32  	%r588, %r494, 8192;
	setp.eq.s32 	%p39, %r588, 0;
	@%p39 bra 	$L__BB5_72;
	ld.global.u32 	%r589, [%rd8+260];
	xor.b32  	%r721, %r721, %r589;
	ld.global.u32 	%r590, [%rd8+264];
	xor.b32  	%r720, %r720, %r590;
	ld.global.u32 	%r591, [%rd8+268];
	xor.b32  	%r719, %r719, %r591;
	ld.global.u32 	%r592, [%rd8+272];
	xor.b32  	%r718, %r718, %r592;
	ld.global.u32 	%r593, [%rd8+276];
	xor.b32  	%r717, %r717, %r593;
$L__BB5_72:
	and.b32  	%r595, %r494, 16384;
	setp.eq.s32 	%p40, %r595, 0;
	@%p40 bra 	$L__BB5_74;
	ld.global.u32 	%r596, [%rd8+280];
	xor.b32  	%r721, %r721, %r596;
	ld.global.u32 	%r597, [%rd8+284];
	xor.b32  	%r720, %r720, %r597;
	ld.global.u32 	%r598, [%rd8+288];
	xor.b32  	%r719, %r719, %r598;
	ld.global.u32 	%r599, [%rd8+292];
	xor.b32  	%r718, %r718, %r599;
	ld.global.u32 	%r600, [%rd8+296];
	xor.b32  	%r717, %r717, %r600;
$L__BB5_74:
	and.b32  	%r602, %r494, 32768;
	setp.eq.s32 	%p41, %r602, 0;
	@%p41 bra 	$L__BB5_76;
	ld.global.u32 	%r603, [%rd8+300];
	xor.b32  	%r721, %r721, %r603;
	ld.global.u32 	%r604, [%rd8+304];
	xor.b32  	%r720, %r720, %r604;
	ld.global.u32 	%r605, [%rd8+308];
	xor.b32  	%r719, %r719, %r605;
	ld.global.u32 	%r606, [%rd8+312];
	xor.b32  	%r718, %r718, %r606;
	ld.global.u32 	%r607, [%rd8+316];
	xor.b32  	%r717, %r717, %r607;
$L__BB5_76:
	add.s32 	%r716, %r716, 16;
	setp.ne.s32 	%p42, %r716, 32;
	@%p42 bra 	$L__BB5_44;
	mad.lo.s32 	%r608, %r710, -31, %r190;
	add.s32 	%r710, %r608, 1;
	setp.ne.s32 	%p43, %r710, 5;
	@%p43 bra 	$L__BB5_43;
	st.global.v2.u32 	[%rd2+8], {%r720, %r719};
	st.global.v2.u32 	[%rd2+16], {%r718, %r717};
	add.s32 	%r609, %r1, 362437;
	st.global.v2.u32 	[%rd2], {%r609, %r721};
	mov.b32 	%r610, 0;
	st.global.v2.u32 	[%rd2+24], {%r610, %r610};
	st.global.u32 	[%rd2+32], %r610;
	mov.b64 	%rd21, 0;
	st.global.u64 	[%rd2+40], %rd21;
	ret;

}


// ===== COMPILED SASS (sm_100) =====

	.target	sm_100

	.elftype	@"ET_EXEC"


//--------------------- .note.nv.tkinfo           --------------------------
	.section	.note.nv.tkinfo,"",@"SHT_NOTE"
	.sectionflags	@"SHF_NOTE_NV_TKINFO"
	.tkinfo
        /*0018*/ 	.word	0x00000002
        /*0030*/ 	.string	""
        /*0030*/ 	.string	"ptxas"
        /*0030*/ 	.string	"Cuda compilation tools, release 13.0, V13.0.88"
        /*0030*/ 	.string	"Build cuda_13.0.r13.0/compiler.36424714_0"
        /*0030*/ 	.string	"-arch sm_100 -m 64 "



//--------------------- .note.nv.cuinfo           --------------------------
	.section	.note.nv.cuinfo,"",@"SHT_NOTE"
	.sectionflags	@"SHF_NOTE_NV_CUINFO"
        /*0018*/ 	.short	0x0002
        /*001a*/ 	.short	0x0064
        /*001c*/ 	.short	0x0082
	.zero		2


//--------------------- .nv.info                  --------------------------
	.section	.nv.info,"",@"SHT_CUDA_INFO"
	.align	4


	//----- nvinfo : EIATTR_REGCOUNT
	.align		4
        /*0000*/ 	.byte	0x04, 0x2f
        /*0002*/ 	.short	(.L_10 - .L_9)
	.align		4
.L_9:
        /*0004*/ 	.word	index@(_Z12deviceEnergyPcPiii)
        /*0008*/ 	.word	0x00000020


	//----- nvinfo : EIATTR_FRAME_SIZE
	.align		4
.L_10:
        /*000c*/ 	.byte	0x04, 0x11
        /*000e*/ 	.short	(.L_12 - .L_11)
	.align		4
.L_11:
        /*0010*/ 	.word	index@(_Z12deviceEnergyPcPiii)
        /*0014*/ 	.word	0x00000000


	//----- nvinfo : EIATTR_REGCOUNT
	.align		4
.L_12:
        /*0018*/ 	.byte	0x04, 0x2f
        /*001a*/ 	.short	(.L_14 - .L_13)
	.align		4
.L_13:
        /*001c*/ 	.word	index@(_Z14cudaReplicaBFSPcPiiiiPbS0_S0_)
        /*0020*/ 	.word	0x00000020


	//----- nvinfo : EIATTR_FRAME_SIZE
	.align		4
.L_14:
        /*0024*/ 	.byte	0x04, 0x11
        /*0026*/ 	.short	(.L_16 - .L_15)
	.align		4
.L_15:
        /*0028*/ 	.word	index@(_Z14cudaReplicaBFSPcPiiiiPbS0_S0_)
        /*002c*/ 	.word	0x00000000


	//----- nvinfo : EIATTR_REGCOUNT
	.align		4
.L_16:
        /*0030*/ 	.byte	0x04, 0x2f
        /*0032*/ 	.short	(.L_18 - .L_17)
	.align		4
.L_17:
        /*0034*/ 	.word	index@(_Z20initializePopulationP17curandStateXORWOWPcii)
        /*0038*/ 	.word	0x0000001e


	//----- nvinfo : EIATTR_FRAME_SIZE
	.align		4
.L_18:
        /*003c*/ 	.byte	0x04, 0x11
        /*003e*/ 	.short	(.L_20 - .L_19)
	.align		4
.L_19:
        /*0040*/ 	.word	index@(_Z20initializePopulationP17curandStateXORWOWPcii)
        /*0044*/ 	.word	0x00000000


	//----- nvinfo : EIATTR_REGCOUNT
	.align		4
.L_20:
        /*0048*/ 	.byte	0x04, 0x2f
        /*004a*/ 	.short	(.L_22 - .L_21)
	.align		4
.L_21:
        /*004c*/ 	.word	index@(_Z11equilibrateP17curandStateXORWOWPcPiiiiii)
        /*0050*/ 	.word	0x00000020


	//----- nvinfo : EIATTR_FRAME_SIZE
	.align		4
.L_22:
        /*0054*/ 	.byte	0x04, 0x11
        /*0056*/ 	.short	(.L_24 - .L_23)
	.align		4
.L_23:
        /*0058*/ 	.word	index@(_Z11equilibrateP17curandStateXORWOWPcPiiiiii)
        /*005c*/ 	.word	0x00000000


	//----- nvinfo : EIATTR_REGCOUNT
	.align		4
.L_24:
        /*0060*/ 	.byte	0x04, 0x2f
        /*0062*/ 	.short	(.L_26 - .L_25)
	.align		4
.L_25:
        /*0064*/ 	.word	index@(_Z14updateReplicasPcPiS0_i)
        /*0068*/ 	.word	0x0000001a


	//----- nvinfo : EIATTR_FRAME_SIZE
	.align		4
.L_26:
        /*006c*/ 	.byte	0x04, 0x11
        /*006e*/ 	.short	(.L_28 - .L_27)
	.align		4
.L_27:
        /*0070*/ 	.word	index@(_Z14updateReplicasPcPiS0_i)
        /*0074*/ 	.word	0x00000000


	//----- nvinfo : EIATTR_REGCOUNT
	.align		4
.L_28:
        /*0078*/ 	.byte	0x04, 0x2f
        /*007a*/ 	.short	(.L_30 - .L_29)
	.align		4
.L_29:
        /*007c*/ 	.word	index@(_Z12setup_kernelP17curandStateXORWOWi)
        /*0080*/ 	.word	0x00000020


	//----- nvinfo : EIATTR_FRAME_SIZE
	.align		4
.L_30:
        /*0084*/ 	.byte	0x04, 0x11
        /*0086*/ 	.short	(.L_32 - .L_31)
	.align		4
.L_31:
        /*0088*/ 	.word	index@(_Z12setup_kernelP17curandStateXORWOWi)
        /*008c*/ 	.word	0x00000000


	//----- nvinfo : EIATTR_MIN_STACK_SIZE
	.align		4
.L_32:
        /*0090*/ 	.byte	0x04, 0x12
        /*0092*/ 	.short	(.L_34 - .L_33)
	.align		4
.L_33:
        /*0094*/ 	.word	index@(_Z12setup_kernelP17curandStateXORWOWi)
        /*0098*/ 	.word	0x00000000


	//----- nvinfo : EIATTR_MIN_STACK_SIZE
	.align		4
.L_34:
        /*009c*/ 	.byte	0x04, 0x12
        /*009e*/ 	.short	(.L_36 - .L_35)
	.align		4
.L_35:
        /*00a0*/ 	.word	index@(_Z14updateReplicasPcPiS0_i)
        /*00a4*/ 	.word	0x00000000


	//----- nvinfo : EIATTR_MIN_STACK_SIZE
	.align		4
.L_36:
        /*00a8*/ 	.byte	0x04, 0x12
        /*00aa*/ 	.short	(.L_38 - .L_37)
	.align		4
.L_37:
        /*00ac*/ 	.word	index@(_Z11equilibrateP17curandStateXORWOWPcPiiiiii)
        /*00b0*/ 	.word	0x00000000


	//----- nvinfo : EIATTR_MIN_STACK_SIZE
	.align		4
.L_38:
        /*00b4*/ 	.byte	0x04, 0x12
        /*00b6*/ 	.short	(.L_40 - .L_39)
	.align		4
.L_39:
        /*00b8*/ 	.word	index@(_Z20initializePopulationP17curandStateXORWOWPcii)
        /*00bc*/ 	.word	0x00000000


	//----- nvinfo : EIATTR_MIN_STACK_SIZE
	.align		4
.L_40:
        /*00c0*/ 	.byte	0x04, 0x12
        /*00c2*/ 	.short	(.L_42 - .L_41)
	.align		4
.L_41:
        /*00c4*/ 	.word	index@(_Z14cudaReplicaBFSPcPiiiiPbS0_S0_)
        /*00c8*/ 	.word	0x00000000


	//----- nvinfo : EIATTR_MIN_STACK_SIZE
	.align		4
.L_42:
        /*00cc*/ 	.byte	0x04, 0x12
        /*00ce*/ 	.short	(.L_44 - .L_43)
	.align		4
.L_43:
        /*00d0*/ 	.word	index@(_Z12deviceEnergyPcPiii)
        /*00d4*/ 	.word	0x00000000
.L_44:


//--------------------- .nv.compat                --------------------------
	.section	.nv.compat,"",@"SHT_CUDA_COMPAT_INFO"
	.align	4
        /*0000*/ 	.byte	0x02, 0x09, 0x00, 0x00, 0x02, 0x02, 0x01, 0x00, 0x02, 0x05, 0x05, 0x00, 0x03, 0x07, 0x01, 0x01
        /*0010*/ 	.byte	0x02, 0x03, 0x00, 0x00, 0x02, 0x06, 0x01, 0x00, 0x04, 0x0b, 0x08, 0x00, 0x09, 0x00, 0x00, 0x00
        /*0020*/ 	.byte	0x00, 0x00, 0x00, 0x00


//--------------------- .nv.info._Z12setup_kernelP17curandStateXORWOWi --------------------------
	.section	.nv.info._Z12setup_kernelP17curandStateXORWOWi,"",@"SHT_CUDA_INFO"
	.sectionflags	@""
	.align	4


	//----- nvinfo : EIATTR_CUDA_API_VERSION
	.align		4
        /*0000*/ 	.byte	0x04, 0x37
        /*0002*/ 	.short	(.L_46 - .L_45)
.L_45:
        /*0004*/ 	.word	0x00000082


	//----- nvinfo : EIATTR_KPARAM_INFO
	.align		4
.L_46:
        /*0008*/ 	.byte	0x04, 0x17
        /*000a*/ 	.short	(.L_48 - .L_47)
.L_47:
        /*000c*/ 	.word	0x00000000
        /*0010*/ 	.short	0x0001
        /*0012*/ 	.short	0x0008
        /*0014*/ 	.byte	0x00, 0xf0, 0x11, 0x00


	//----- nvinfo : EIATTR_KPARAM_INFO
	.align		4
.L_48:
        /*0018*/ 	.byte	0x04, 0x17
        /*001a*/ 	.short	(.L_50 - .L_49)
.L_49:
        /*001c*/ 	.word	0x00000000
        /*0020*/ 	.short	0x0000
        /*0022*/ 	.short	0x0000
        /*0024*/ 	.byte	0x00, 0xf5, 0x21, 0x00


	//----- nvinfo : EIATTR_SPARSE_MMA_MASK
	.align		4
.L_50:
        /*0028*/ 	.byte	0x03, 0x50
        /*002a*/ 	.short	0x0000


	//----- nvinfo : EIATTR_MAXREG_COUNT
	.align		4
        /*002c*/ 	.byte	0x03, 0x1b
        /*002e*/ 	.short	0x00ff


	//----- nvinfo : EIATTR_MERCURY_ISA_VERSION
	.align		4
        /*0030*/ 	.byte	0x03, 0x5f
        /*0032*/ 	.short	0x0101


	//----- nvinfo : EIATTR_VRC_CTA_INIT_COUNT
	.align		4
        /*0034*/ 	.byte	0x02, 0x4a
	.zero		1
	.zero		1


	//----- nvinfo : EIATTR_EXIT_INSTR_OFFSETS
	.align		4
        /*0038*/ 	.byte	0x04, 0x1c
        /*003a*/ 	.short	(.L_52 - .L_51)


	//   ....[0]....
.L_51:
        /*003c*/ 	.word	0x00001b30


	//----- nvinfo : EIATTR_CRS_STACK_SIZE
	.align		4
.L_52:
        /*0040*/ 	.byte	0x04, 0x1e
        /*0042*/ 	.short	(.L_54 - .L_53)
.L_53:
        /*0044*/ 	.word	0x00000000


	//----- nvinfo : EIATTR_CBANK_PARAM_SIZE
	.align		4
.L_54:
        /*0048*/ 	.byte	0x03, 0x19
        /*004a*/ 	.short	0x000c


	//----- nvinfo : EIATTR_PARAM_CBANK
	.align		4
        /*004c*/ 	.byte	0x04, 0x0a
        /*004e*/ 	.short	(.L_56 - .L_55)
	.align		4
.L_55:
        /*0050*/ 	.word	index@(.nv.constant0._Z12setup_kernelP17curandStateXORWOWi)
        /*0054*/ 	.short	0x0380
        /*0056*/ 	.short	0x000c


	//----- nvinfo : EIATTR_SW_WAR
	.align		4
.L_56:
        /*0058*/ 	.byte	0x04, 0x36
        /*005a*/ 	.short	(.L_58 - .L_57)
.L_57:
        /*005c*/ 	.word	0x00000008
.L_58:


//--------------------- .nv.info._Z14updateReplicasPcPiS0_i --------------------------
	.section	.nv.info._Z14updateReplicasPcPiS0_i,"",@"SHT_CUDA_INFO"
	.sectionflags	@""
	.align	4


	//----- nvinfo : EIATTR_CUDA_API_VERSION
	.align		4
        /*0000*/ 	.byte	0x04, 0x37
        /*0002*/ 	.short	(.L_60 - .L_59)
.L_59:
        /*0004*/ 	.word	0x00000082


	//----- nvinfo : EIATTR_KPARAM_INFO
	.align		4
.L_60:
        /*0008*/ 	.byte	0x04, 0x17
        /*000a*/ 	.short	(.L_62 - .L_61)
.L_61:
        /*000c*/ 	.word	0x00000000
        /*0010*/ 	.short	0x0003
        /*0012*/ 	.short	0x0018
        /*0014*/ 	.byte	0x00, 0xf0, 0x11, 0x00


	//----- nvinfo : EIATTR_KPARAM_INFO
	.align		4
.L_62:
        /*0018*/ 	.byte	0x04, 0x17
        /*001a*/ 	.short	(.L_64 - .L_63)
.L_63:
        /*001c*/ 	.word	0x00000000
        /*0020*/ 	.short	0x0002
        /*0022*/ 	.short	0x0010
        /*0024*/ 	.byte	0x00, 0xf5, 0x21, 0x00


	//----- nvinfo : EIATTR_KPARAM_INFO
	.align		4
.L_64:
        /*0028*/ 	.byte	0x04, 0x17
        /*002a*/ 	.short	(.L_66 - .L_65)
.L_65:
        /*002c*/ 	.word	0x00000000
        /*0030*/ 	.short	0x0001
        /*0032*/ 	.short	0x0008
        /*0034*/ 	.byte	0x00, 0xf5, 0x21, 0x00


	//----- nvinfo : EIATTR_KPARAM_INFO
	.align		4
.L_66:
        /*0038*/ 	.byte	0x04, 0x17
        /*003a*/ 	.short	(.L_68 - .L_67)
.L_67:
        /*003c*/ 	.word	0x00000000
        /*0040*/ 	.short	0x0000
        /*0042*/ 	.short	0x0000
        /*0044*/ 	.byte	0x00, 0xf5, 0x21, 0x00


	//----- nvinfo : EIATTR_SPARSE_MMA_MASK
	.align		4
.L_68:
        /*0048*/ 	.byte	0x03, 0x50
        /*004a*/ 	.short	0x0000


	//----- nvinfo : EIATTR_MAXREG_COUNT
	.align		4
        /*004c*/ 	.byte	0x03, 0x1b
        /*004e*/ 	.short	0x00ff


	//----- nvinfo : EIATTR_MERCURY_ISA_VERSION
	.align		4
        /*0050*/ 	.byte	0x03, 0x5f
        /*0052*/ 	.short	0x0101


	//----- nvinfo : EIATTR_VRC_CTA_INIT_COUNT
	.align		4
        /*0054*/ 	.byte	0x02, 0x4a
	.zero		1
	.zero		1


	//----- nvinfo : EIATTR_EXIT_INSTR_OFFSETS
	.align		4
        /*0058*/ 	.byte	0x04, 0x1c
        /*005a*/ 	.short	(.L_70 - .L_69)


	//   ....[0]....
.L_69:
        /*005c*/ 	.word	0x000000a0


	//   ....[1]....
        /*0060*/ 	.word	0x000008d0


	//----- nvinfo : EIATTR_CBANK_PARAM_SIZE
	.align		4
.L_70:
        /*0064*/ 	.byte	0x03, 0x19
        /*0066*/ 	.short	0x001c


	//----- nvinfo : EIATTR_PARAM_CBANK
	.align		4
        /*0068*/ 	.byte	0x04, 0x0a
        /*006a*/ 	.short	(.L_72 - .L_71)
	.align		4
.L_71:
        /*006c*/ 	.word	index@(.nv.constant0._Z14updateReplicasPcPiS0_i)
        /*0070*/ 	.short	0x0380
        /*0072*/ 	.short	0x001c


	//----- nvinfo : EIATTR_SW_WAR
	.align		4
.L_72:
        /*0074*/ 	.byte	0x04, 0x36
        /*0076*/ 	.short	(.L_74 - .L_73)
.L_73:
        /*0078*/ 	.word	0x00000008
.L_74:


//--------------------- .nv.info._Z11equilibrateP17curandStateXORWOWPcPiiiiii --------------------------
	.section	.nv.info._Z11equilibrateP17curandStateXORWOWPcPiiiiii,"",@"SHT_CUDA_INFO"
	.sectionflags	@""
	.align	4


	//----- nvinfo : EIATTR_CUDA_API_VERSION
	.align		4
        /*0000*/ 	.byte	0x04, 0x37
        /*0002*/ 	.short	(.L_76 - .L_75)
.L_75:
        /*0004*/ 	.word	0x00000082


	//----- nvinfo : EIATTR_KPARAM_INFO
	.align		4
.L_76:
        /*0008*/ 	.byte	0x04, 0x17
        /*000a*/ 	.short	(.L_78 - .L_77)
.L_77:
        /*000c*/ 	.word	0x00000000
        /*0010*/ 	.short	0x0007
        /*0012*/ 	.short	0x0028
        /*0014*/ 	.byte	0x00, 0xf0, 0x11, 0x00


	//----- nvinfo : EIATTR_KPARAM_INFO
	.align		4
.L_78:
        /*0018*/ 	.byte	0x04, 0x17
        /*001a*/ 	.short	(.L_80 - .L_79)
.L_79:
        /*001c*/ 	.word	0x00000000
        /*0020*/ 	.short	0x0006
        /*0022*/ 	.short	0x0024
        /*0024*/ 	.byte	0x00, 0xf0, 0x11, 0x00


	//----- nvinfo : EIATTR_KPARAM_INFO
	.align		4
.L_80:
        /*0028*/ 	.byte	0x04, 0x17
        /*002a*/ 	.short	(.L_82 - .L_81)
.L_81:
        /*002c*/ 	.word	0x00000000
        /*0030*/ 	.short	0x0005
        /*0032*/ 	.short	0x0020
        /*0034*/ 	.byte	0x00, 0xf0, 0x11, 0x00


	//----- nvinfo : EIATTR_KPARAM_INFO
	.align		4
.L_82:
        /*0038*/ 	.byte	0x04, 0x17
        /*003a*/ 	.short	(.L_84 - .L_83)
.L_83:
        /*003c*/ 	.word	0x00000000
        /*0040*/ 	.short	0x0004
        /*0042*/ 	.short	0x001c
        /*0044*/ 	.byte	0x00, 0xf0, 0x11, 0x00


	//----- nvinfo : EIATTR_KPARAM_INFO
	.align		4
.L_84:
        /*0048*/ 	.byte	0x04, 0x17
        /*004a*/ 	.short	(.L_86 - .L_85)
.L_85:
        /*004c*/ 	.word	0x00000000
        /*0050*/ 	.short	0x0003
        /*0052*/ 	.short	0x0018
        /*0054*/ 	.byte	0x00, 0xf0, 0x11, 0x00


	//----- nvinfo : EIATTR_KPARAM_INFO
	.align		4
.L_86:
        /*0058*/ 	.byte	0x04, 0x17
        /*005a*/ 	.short	(.L_88 - .L_87)
.L_87:
        /*005c*/ 	.word	0x00000000
        /*0060*/ 	.short	0x0002
        /*0062*/ 	.short	0x0010
        /*0064*/ 	.byte	0x00, 0xf5, 0x21, 0x00


	//----- nvinfo : EIATTR_KPARAM_INFO
	.align		4
.L_88:
        /*0068*/ 	.byte	0x04, 0x17
        /*006a*/ 	.short	(.L_90 - .L_89)
.L_89:
        /*006c*/ 	.word	0x00000000
        /*0070*/ 	.short	0x0001
        /*0072*/ 	.short	0x0008
        /*0074*/ 	.byte	0x00, 0xf5, 0x21, 0x00


	//----- nvinfo : EIATTR_KPARAM_INFO
	.align		4
.L_90:
        /*0078*/ 	.byte	0x04, 0x17
        /*007a*/ 	.short	(.L_92 - .L_91)
.L_91:
        /*007c*/ 	.word	0x00000000
        /*0080*/ 	.short	0x0000
        /*0082*/ 	.short	0x0000
        /*0084*/ 	.byte	0x00, 0xf5, 0x21, 0x00


	//----- nvinfo : EIATTR_SPARSE_MMA_MASK
	.align		4
.L_92:
        /*0088*/ 	.byte	0x03, 0x50
        /*008a*/ 	.short	0x0000


	//----- nvinfo : EIATTR_MAXREG_COUNT
	.align		4
        /*008c*/ 	.byte	0x03, 0x1b
        /*008e*/ 	.short	0x00ff


	//----- nvinfo : EIATTR_MERCURY_ISA_VERSION
	.align		4
        /*0090*/ 	.byte	0x03, 0x5f
        /*0092*/ 	.short	0x0101


	//----- nvinfo : EIATTR_VRC_CTA_INIT_COUNT
	.align		4
        /*0094*/ 	.byte	0x02, 0x4a
	.zero		1
	.zero		1


	//----- nvinfo : EIATTR_EXIT_INSTR_OFFSETS
	.align		4
        /*0098*/ 	.byte	0x04, 0x1c
        /*009a*/ 	.short	(.L_94 - .L_93)


	//   ....[0]....
.L_93:
        /*009c*/ 	.word	0x00000060


	//   ....[1]....
        /*00a0*/ 	.word	0x00000ef0


	//----- nvinfo : EIATTR_CBANK_PARAM_SIZE
	.align		4
.L_94:
        /*00a4*/ 	.byte	0x03, 0x19
        /*00a6*/ 	.short	0x002c


	//----- nvinfo : EIATTR_PARAM_CBANK
	.align		4
        /*00a8*/ 	.byte	0x04, 0x0a
        /*00aa*/ 	.short	(.L_96 - .L_95)
	.align		4
.L_95:
        /*00ac*/ 	.word	index@(.nv.constant0._Z11equilibrateP17curandStateXORWOWPcPiiiiii)
        /*00b0*/ 	.short	0x0380
        /*00b2*/ 	.short	0x002c


	//----- nvinfo : EIATTR_SW_WAR
	.align		4
.L_96:
        /*00b4*/ 	.byte	0x04, 0x36
        /*00b6*/ 	.short	(.L_98 - .L_97)
.L_97:
        /*00b8*/ 	.word	0x00000008
.L_98:


//--------------------- .nv.info._Z20initializePopulationP17curandStateXORWOWPcii --------------------------
	.section	.nv.info._Z20initializePopulationP17curandStateXORWOWPcii,"",@"SHT_CUDA_INFO"
	.sectionflags	@""
	.align	4


	//----- nvinfo : EIATTR_CUDA_API_VERSION
	.align		4
        /*0000*/ 	.byte	0x04, 0x37
        /*0002*/ 	.short	(.L_100 - .L_99)
.L_99:
        /*0004*/ 	.word	0x00000082


	//----- nvinfo : EIATTR_KPARAM_INFO
	.align		4
.L_100:
        /*0008*/ 	.byte	0x04, 0x17
        /*000a*/ 	.short	(.L_102 - .L_101)
.L_101:
        /*000c*/ 	.word	0x00000000
        /*0010*/ 	.short	0x0003
        /*0012*/ 	.short	0x0014
        /*0014*/ 	.byte	0x00, 0xf0, 0x11, 0x00


	//----- nvinfo : EIATTR_KPARAM_INFO
	.align		4
.L_102:
        /*0018*/ 	.byte	0x04, 0x17
        /*001a*/ 	.short	(.L_104 - .L_103)
.L_103:
        /*001c*/ 	.word	0x00000000
        /*0020*/ 	.short	0x0002
        /*0022*/ 	.short	0x0010
        /*0024*/ 	.byte	0x00, 0xf0, 0x11, 0x00


	//----- nvinfo : EIATTR_KPARAM_INFO
	.align		4
.L_104:
        /*0028*/ 	.byte	0x04, 0x17
        /*002a*/ 	.short	(.L_106 - .L_105)
.L_105:
        /*002c*/ 	.word	0x00000000
        /*0030*/ 	.short	0x0001
        /*0032*/ 	.short	0x0008
        /*0034*/ 	.byte	0x00, 0xf5, 0x21, 0x00


	//----- nvinfo : EIATTR_KPARAM_INFO
	.align		4
.L_106:
        /*0038*/ 	.byte	0x04, 0x17
        /*003a*/ 	.short	(.L_108 - .L_107)
.L_107:
        /*003c*/ 	.word	0x00000000
        /*0040*/ 	.short	0x0000
        /*0042*/ 	.short	0x0000
        /*0044*/ 	.byte	0x00, 0xf5, 0x21, 0x00


	//----- nvinfo : EIATTR_SPARSE_MMA_MASK
	.align		4
.L_108:
        /*0048*/ 	.byte	0x03, 0x50
        /*004a*/ 	.short	0x0000


	//----- nvinfo : EIATTR_MAXREG_COUNT
	.align		4
        /*004c*/ 	.byte	0x03, 0x1b
        /*004e*/ 	.short	0x00ff


	//----- nvinfo : EIATTR_MERCURY_ISA_VERSION
	.align		4
        /*0050*/ 	.byte	0x03, 0x5f
        /*0052*/ 	.short	0x0101


	//----- nvinfo : EIATTR_VRC_CTA_INIT_COUNT
	.align		4
        /*0054*/ 	.byte	0x02, 0x4a
	.zero		1
	.zero		1


	//----- nvinfo : EIATTR_EXIT_INSTR_OFFSETS
	.align		4
        /*0058*/ 	.byte	0x04, 0x1c
        /*005a*/ 	.short	(.L_110 - .L_109)


	//   ....[0]....
.L_109:
        /*005c*/ 	.word	0x00000030


	//   ....[1]....
        /*0060*/ 	.word	0x00000920


	//   ....[2]....
        /*0064*/ 	.word	0x00000dd0


	//   ....[3]....
        /*0068*/ 	.word	0x00001070


	//----- nvinfo : EIATTR_CBANK_PARAM_SIZE
	.align		4
.L_110:
        /*006c*/ 	.byte	0x03, 0x19
        /*006e*/ 	.short	0x0018


	//----- nvinfo : EIATTR_PARAM_CBANK
	.align		4
        /*0070*/ 	.byte	0x04, 0x0a
        /*0072*/ 	.short	(.L_112 - .L_111)
	.align		4
.L_111:
        /*0074*/ 	.word	index@(.nv.constant0._Z20initializePopulationP17curandStateXORWOWPcii)
        /*0078*/ 	.short	0x0380
        /*007a*/ 	.short	0x0018


	//----- nvinfo : EIATTR_SW_WAR
	.align		4
.L_112:
        /*007c*/ 	.byte	0x04, 0x36
        /*007e*/ 	.short	(.L_114 - .L_113)
.L_113:
        /*0080*/ 	.word	0x00000008
.L_114:


//--------------------- .nv.info._Z14cudaReplicaBFSPcPiiiiPbS0_S0_ --------------------------
	.section	.nv.info._Z14cudaReplicaBFSPcPiiiiPbS0_S0_,"",@"SHT_CUDA_INFO"
	.sectionflags	@""
	.align	4


	//----- nvinfo : EIATTR_CUDA_API_VERSION
	.align		4
        /*0000*/ 	.byte	0x04, 0x37
        /*0002*/ 	.short	(.L_116 - .L_115)
.L_115:
        /*0004*/ 	.word	0x00000082


	//----- nvinfo : EIATTR_KPARAM_INFO
	.align		4
.L_116:
        /*0008*/ 	.byte	0x04, 0x17
        /*000a*/ 	.short	(.L_118 - .L_117)
.L_117:
        /*000c*/ 	.word	0x00000000
        /*0010*/ 	.short	0x0007
        /*0012*/ 	.short	0x0030
        /*0014*/ 	.byte	0x00, 0xf5, 0x21, 0x00


	//----- nvinfo : EIATTR_KPARAM_INFO
	.align		4
.L_118:
        /*0018*/ 	.byte	0x04, 0x17
        /*001a*/ 	.short	(.L_120 - .L_119)
.L_119:
        /*001c*/ 	.word	0x00000000
        /*0020*/ 	.short	0x0006
        /*0022*/ 	.short	0x0028
        /*0024*/ 	.byte	0x00, 0xf5, 0x21, 0x00


	//----- nvinfo : EIATTR_KPARAM_INFO
	.align		4
.L_120:
        /*0028*/ 	.byte	0x04, 0x17
        /*002a*/ 	.short	(.L_122 - .L_121)
.L_121:
        /*002c*/ 	.word	0x00000000
        /*0030*/ 	.short	0x0005
        /*0032*/ 	.short	0x0020
        /*0034*/ 	.byte	0x00, 0xf5, 0x21, 0x00


	//----- nvinfo : EIATTR_KPARAM_INFO
	.align		4
.L_122:
        /*0038*/ 	.byte	0x04, 0x17
        /*003a*/ 	.short	(.L_124 - .L_123)
.L_123:
        /*003c*/ 	.word	0x00000000
        /*0040*/ 	.short	0x0004
        /*0042*/ 	.short	0x0018
        /*0044*/ 	.byte	0x00, 0xf0, 0x11, 0x00


	//----- nvinfo : EIATTR_KPARAM_INFO
	.align		4
.L_124:
        /*0048*/ 	.byte	0x04, 0x17
        /*004a*/ 	.short	(.L_126 - .L_125)
.L_125:
        /*004c*/ 	.word	0x00000000
        /*0050*/ 	.short	0x0003
        /*0052*/ 	.short	0x0014
        /*0054*/ 	.byte	0x00, 0xf0, 0x11, 0x00


	//----- nvinfo : EIATTR_KPARAM_INFO
	.align		4
.L_126:
        /*0058*/ 	.byte	0x04, 0x17
        /*005a*/ 	.short	(.L_128 - .L_127)
.L_127:
        /*005c*/ 	.word	0x00000000
        /*0060*/ 	.short	0x0002
        /*0062*/ 	.short	0x0010
        /*0064*/ 	.byte	0x00, 0xf0, 0x11, 0x00


	//----- nvinfo : EIATTR_KPARAM_INFO
	.align		4
.L_128:
        /*0068*/ 	.byte	0x04, 0x17
        /*006a*/ 	.short	(.L_130 - .L_129)
.L_129:
        /*006c*/ 	.word	0x00000000
        /*0070*/ 	.short	0x0001
        /*0072*/ 	.short	0x0008
        /*0074*/ 	.byte	0x00, 0xf5, 0x21, 0x00


	//----- nvinfo : EIATTR_KPARAM_INFO
	.align		4
.L_130:
        /*0078*/ 	.byte	0x04, 0x17
        /*007a*/ 	.short	(.L_132 - .L_131)
.L_131:
        /*007c*/ 	.word	0x00000000
        /*0080*/ 	.short	0x0000
        /*0082*/ 	.short	0x0000
        /*0084*/ 	.byte	0x00, 0xf5, 0x21, 0x00


	//----- nvinfo : EIATTR_SPARSE_MMA_MASK
	.align		4
.L_132:
        /*0088*/ 	.byte	0x03, 0x50
        /*008a*/ 	.short	0x0000


	//----- nvinfo : EIATTR_MAXREG_COUNT
	.align		4
        /*008c*/ 	.byte	0x03, 0x1b
        /*008e*/ 	.short	0x00ff


	//----- nvinfo : EIATTR_MERCURY_ISA_VERSION
	.align		4
        /*0090*/ 	.byte	0x03, 0x5f
        /*0092*/ 	.short	0x0101


	//----- nvinfo : EIATTR_VRC_CTA_INIT_COUNT
	.align		4
        /*0094*/ 	.byte	0x02, 0x4a
	.zero		1
	.zero		1


	//----- nvinfo : EIATTR_EXIT_INSTR_OFFSETS
	.align		4
        /*0098*/ 	.byte	0x04, 0x1c
        /*009a*/ 	.short	(.L_134 - .L_133)


	//   ....[0]....
.L_133:
        /*009c*/ 	.word	0x000000f0


	//   ....[1]....
        /*00a0*/ 	.word	0x00001000


	//----- nvinfo : EIATTR_CRS_STACK_SIZE
	.align		4
.L_134:
        /*00a4*/ 	.byte	0x04, 0x1e
        /*00a6*/ 	.short	(.L_136 - .L_135)
.L_135:
        /*00a8*/ 	.word	0x00000000


	//----- nvinfo : EIATTR_CBANK_PARAM_SIZE
	.align		4
.L_136:
        /*00ac*/ 	.byte	0x03, 0x19
        /*00ae*/ 	.short	0x0038


	//----- nvinfo : EIATTR_PARAM_CBANK
	.align		4
        /*00b0*/ 	.byte	0x04, 0x0a
        /*00b2*/ 	.short	(.L_138 - .L_137)
	.align		4
.L_137:
        /*00b4*/ 	.word	index@(.nv.constant0._Z14cudaReplicaBFSPcPiiiiPbS0_S0_)
        /*00b8*/ 	.short	0x0380
        /*00ba*/ 	.short	0x0038


	//----- nvinfo : EIATTR_SW_WAR
	.align		4
.L_138:
        /*00bc*/ 	.byte	0x04, 0x36
        /*00be*/ 	.short	(.L_140 - .L_139)
.L_139:
        /*00c0*/ 	.word	0x00000008
.L_140:


//--------------------- .nv.info._Z12deviceEnergyPcPiii --------------------------
	.section	.nv.info._Z12deviceEnergyPcPiii,"",@"SHT_CUDA_INFO"
	.sectionflags	@""
	.align	4


	//----- nvinfo : EIATTR_CUDA_API_VERSION
	.align		4
        /*0000*/ 	.byte	0x04, 0x37
        /*0002*/ 	.short	(.L_142 - .L_141)
.L_141:
        /*0004*/ 	.word	0x00000082


	//----- nvinfo : EIATTR_KPARAM_INFO
	.align		4
.L_142:
        /*0008*/ 	.byte	0x04, 0x17
        /*000a*/ 	.short	(.L_144 - .L_143)
.L_143:
        /*000c*/ 	.word	0x00000000
        /*0010*/ 	.short	0x0003
        /*0012*/ 	.short	0x0014
        /*0014*/ 	.byte	0x00, 0xf0, 0x11, 0x00


	//----- nvinfo : EIATTR_KPARAM_INFO
	.align		4
.L_144:
        /*0018*/ 	.byte	0x04, 0x17
        /*001a*/ 	.short	(.L_146 - .L_145)
.L_145:
        /*001c*/ 	.word	0x00000000
        /*0020*/ 	.short	0x0002
        /*0022*/ 	.short	0x0010
        /*0024*/ 	.byte	0x00, 0xf0, 0x11, 0x00


	//----- nvinfo : EIATTR_KPARAM_INFO
	.align		4
.L_146:
        /*0028*/ 	.byte	0x04, 0x17
        /*002a*/ 	.short	(.L_148 - .L_147)
.L_147:
        /*002c*/ 	.word	0x00000000
        /*0030*/ 	.short	0x0001
        /*0032*/ 	.short	0x0008
        /*0034*/ 	.byte	0x00, 0xf5, 0x21, 0x00


	//----- nvinfo : EIATTR_KPARAM_INFO
	.align		4
.L_148:
        /*0038*/ 	.byte	0x04, 0x17
        /*003a*/ 	.short	(.L_150 - .L_149)
.L_149:
        /*003c*/ 	.word	0x00000000
        /*0040*/ 	.short	0x0000
        /*0042*/ 	.short	0x0000
        /*0044*/ 	.byte	0x00, 0xf5, 0x21, 0x00


	//----- nvinfo : EIATTR_SPARSE_MMA_MASK
	.align		4
.L_150:
        /*0048*/ 	.byte	0x03, 0x50
        /*004a*/ 	.short	0x0000


	//----- nvinfo : EIATTR_MAXREG_COUNT
	.align		4
        /*004c*/ 	.byte	0x03, 0x1b
        /*004e*/ 	.short	0x00ff


	//----- nvinfo : EIATTR_MERCURY_ISA_VERSION
	.align		4
        /*0050*/ 	.byte	0x03, 0x5f
        /*0052*/ 	.short	0x0101


	//----- nvinfo : EIATTR_VRC_CTA_INIT_COUNT
	.align		4
        /*0054*/ 	.byte	0x02, 0x4a
	.zero		1
	.zero		1


	//----- nvinfo : EIATTR_EXIT_INSTR_OFFSETS
	.align		4
        /*0058*/ 	.byte	0x04, 0x1c
        /*005a*/ 	.short	(.L_152 - .L_151)


	//   ....[0]....
.L_151:
        /*005c*/ 	.word	0x00001670


	//----- nvinfo : EIATTR_CBANK_PARAM_SIZE
	.align		4
.L_152:
        /*0060*/ 	.byte	0x03, 0x19
        /*0062*/ 	.short	0x0018


	//----- nvinfo : EIATTR_PARAM_CBANK
	.align		4
        /*0064*/ 	.byte	0x04, 0x0a
        /*0066*/ 	.short	(.L_154 - .L_153)
	.align		4
.L_153:
        /*0068*/ 	.word	index@(.nv.constant0._Z12deviceEnergyPcPiii)
        /*006c*/ 	.short	0x0380
        /*006e*/ 	.short	0x0018


	//----- nvinfo : EIATTR_SW_WAR
	.align		4
.L_154:
        /*0070*/ 	.byte	0x04, 0x36
        /*0072*/ 	.short	(.L_156 - .L_155)
.L_155:
        /*0074*/ 	.word	0x00000008
.L_156:


//--------------------- .nv.callgraph             --------------------------
	.section	.nv.callgraph,"",@"SHT_CUDA_CALLGRAPH"
	.align	4
	.sectionentsize	8
	.align		4
        /*0000*/ 	.word	0x00000000
	.align		4
        /*0004*/ 	.word	0xffffffff
	.align		4
        /*0008*/ 	.word	0x00000000
	.align		4
        /*000c*/ 	.word	0xfffffffe
	.align		4
        /*0010*/ 	.word	0x00000000
	.align		4
        /*0014*/ 	.word	0xfffffffd
	.align		4
        /*0018*/ 	.word	0x00000000
	.align		4
        /*001c*/ 	.word	0xfffffffc


//--------------------- .nv.constant4             --------------------------
	.section	.nv.constant4,"a",@progbits
	.align	8
	.align		8
.nv.constant4:
        /*0000*/ 	.dword	precalc_xorwow_matrix
	.align		8
        /*0008*/ 	.dword	precalc_xorwow_offset_matrix
	.align		8
        /*0010*/ 	.dword	mrg32k3aM1
	.align		8
        /*0018*/ 	.dword	mrg32k3aM2
	.align		8
        /*0020*/ 	.dword	mrg32k3aM1SubSeq
	.align		8
        /*0028*/ 	.dword	mrg32k3aM2SubSeq
	.align		8
        /*0030*/ 	.dword	mrg32k3aM1Seq
	.align		8
        /*0038*/ 	.dword	mrg32k3aM2Seq


//--------------------- .nv.constant3             --------------------------
	.section	.nv.constant3,"a",@progbits
	.align	8
.nv.constant3:
	.type		__cr_lgamma_table,@object
	.size		__cr_lgamma_table,(.L_8 - __cr_lgamma_table)
__cr_lgamma_table:
        /*0000*/ 	.byte	0x00, 0x00, 0x00, 0x00, 0x00, 0x00, 0x00, 0x00, 0x00, 0x00, 0x00, 0x00, 0x00, 0x00, 0x00, 0x00
        /*0010*/ 	.byte	0xef, 0x39, 0xfa, 0xfe, 0x42, 0x2e, 0xe6, 0x3f, 0x02, 0x20, 0x2a, 0xfa, 0x0b, 0xab, 0xfc, 0x3f
        /*0020*/ 	.byte	0xf9, 0x2c, 0x92, 0x7c, 0xa7, 0x6c, 0x09, 0x40, 0xc9, 0x79, 0x44, 0x3c, 0x64, 0x26, 0x13, 0x40
        /*0030*/ 	.byte	0xca, 0x01, 0xcf, 0x3a, 0x27, 0x51, 0x1a, 0x40, 0x30, 0xcc, 0x2d, 0xf3, 0xe1, 0x0c, 0x21, 0x40
        /*0040*/ 	.byte	0x0d, 0xb7, 0xfc, 0x82, 0x8e, 0x35, 0x25, 0x40
.L_8:


//--------------------- .text._Z12setup_kernelP17curandStateXORWOWi --------------------------
	.section	.text._Z12setup_kernelP17curandStateXORWOWi,"ax",@progbits
	.align	128
        .global         _Z12setup_kernelP17curandStateXORWOWi
        .type           _Z12setup_kernelP17curandStateXORWOWi,@function
        .size           _Z12setup_kernelP17curandStateXORWOWi,(.L_x_45 - _Z12setup_kernelP17curandStateXORWOWi)
        .other          _Z12setup_kernelP17curandStateXORWOWi,@"STO_CUDA_ENTRY STV_DEFAULT"
_Z12setup_kernelP17curandStateXORWOWi:
.text._Z12setup_kernelP17curandStateXORWOWi:
[----:B------:R-:W-:Y:S08]  /*0000*/  LDC R1, c[0x0][0x37c] ;  /* 0x0000df00ff017b82 */ /* 0x000ff00000000800 */
[----:B------:R-:W0:Y:S01]  /*0010*/  LDC R0, c[0x0][0x388] ;  /* 0x0000e200ff007b82 */ /* 0x000e220000000800 */
[----:B------:R-:W1:Y:S01]  /*0020*/  S2R R13, SR_TID.X ;  /* 0x00000000000d7919 */ /* 0x000e620000002100 */
[----:B------:R-:W-:Y:S01]  /*0030*/  IMAD.MOV.U32 R5, RZ, RZ, -0x266e14b1 ;  /* 0xd991eb4fff057424 */ /* 0x000fe200078e00ff */
[----:B------:R-:W2:Y:S01]  /*0040*/  LDCU.64 UR6, c[0x0][0x358] ;  /* 0x00006b00ff0677ac */ /* 0x000ea20008000a00 */
[----:B------:R-:W-:Y:S04]  /*0050*/  BSSY.RECONVERGENT B0, `(.L_x_0) ;  /* 0x00000e6000007945 */ /* 0x000fe80003800200 */
[----:B------:R-:W1:Y:S08]  /*0060*/  S2UR UR4, SR_CTAID.X ;  /* 0x00000000000479c3 */ /* 0x000e700000002500 */
[----:B------:R-:W1:Y:S08]  /*0070*/  LDC R4, c[0x0][0x360] ;  /* 0x0000d800ff047b82 */ /* 0x000e700000000800 */
[----:B------:R-:W3:Y:S01]  /*0080*/  LDC.64 R2, c[0x0][0x380] ;  /* 0x0000e000ff027b82 */ /* 0x000ee20000000a00 */
[----:B0-----:R-:W-:-:S02]  /*0090*/  ISETP.GT.AND P0, PT, R0, -0x1, PT ;  /* 0xffffffff0000780c */ /* 0x001fc40003f04270 */
[----:B------:R-:W-:Y:S02]  /*00a0*/  LOP3.LUT R0, R0, 0xaad26b49, RZ, 0x3c, !PT ;  /* 0xaad26b4900007812 */ /* 0x000fe400078e3cff */
[----:B------:R-:W-:-:S03]  /*00b0*/  SEL R5, R5, 0x8bf16996, P0 ;  /* 0x8bf1699605057807 */ /* 0x000fc60000000000 */
[----:B------:R-:W-:Y:S01]  /*00c0*/  IMAD R0, R0, 0x4182bed5, RZ ;  /* 0x4182bed500007824 */ /* 0x000fe200078e02ff */
[C---:B------:R-:W-:Y:S01]  /*00d0*/  LOP3.LUT R10, R5.reuse, 0x5491333, RZ, 0x3c, !PT ;  /* 0x05491333050a7812 */ /* 0x040fe200078e3cff */
[----:B------:R-:W-:Y:S02]  /*00e0*/  VIADD R9, R5, 0x1f123bb5 ;  /* 0x1f123bb505097836 */ /* 0x000fe40000000000 */
[C---:B------:R-:W-:Y:S01]  /*00f0*/  VIADD R7, R0.reuse, 0x75bcd15 ;  /* 0x075bcd1500077836 */ /* 0x040fe20000000000 */
[C---:B------:R-:W-:Y:S01]  /*0100*/  LOP3.LUT R8, R0.reuse, 0x159a55e5, RZ, 0x3c, !PT ;  /* 0x159a55e500087812 */ /* 0x040fe200078e3cff */
[----:B------:R-:W-:Y:S02]  /*0110*/  VIADD R11, R0, 0x583f19 ;  /* 0x00583f19000b7836 */ /* 0x000fe40000000000 */
[----:B-1----:R-:W-:Y:S02]  /*0120*/  IMAD R13, R4, UR4, R13 ;  /* 0x00000004040d7c24 */ /* 0x002fe4000f8e020d */
[----:B------:R-:W-:-:S03]  /*0130*/  IMAD.IADD R4, R0, 0x1, R5 ;  /* 0x0000000100047824 */ /* 0x000fc600078e0205 */
[C---:B------:R-:W-:Y:S01]  /*0140*/  ISETP.NE.AND P0, PT, R13.reuse, RZ, PT ;  /* 0x000000ff0d00720c */ /* 0x040fe20003f05270 */
[----:B------:R-:W-:Y:S02]  /*0150*/  VIADD R6, R4, 0x64f0c9 ;  /* 0x0064f0c904067836 */ /* 0x000fe40000000000 */
[----:B---3--:R-:W-:-:S05]  /*0160*/  IMAD.WIDE R2, R13, 0x30, R2 ;  /* 0x000000300d027825 */ /* 0x008fca00078e0202 */
[----:B--2---:R0:W-:Y:S04]  /*0170*/  STG.E.64 desc[UR6][R2.64+0x8], R8 ;  /* 0x0000080802007986 */ /* 0x0041e8000c101b06 */
[----:B------:R0:W-:Y:S04]  /*0180*/  STG.E.64 desc[UR6][R2.64+0x10], R10 ;  /* 0x0000100a02007986 */ /* 0x0001e8000c101b06 */
[----:B------:R0:W-:Y:S01]  /*0190*/  STG.E.64 desc[UR6][R2.64], R6 ;  /* 0x0000000602007986 */ /* 0x0001e2000c101b06 */
[----:B------:R-:W-:Y:S05]  /*01a0*/  @!P0 BRA `(.L_x_1) ;  /* 0x0000000c00408947 */ /* 0x000fea0003800000 */
[----:B------:R-:W-:Y:S01]  /*01b0*/  SHF.R.S32.HI R0, RZ, 0x1f, R13 ;  /* 0x0000001fff007819 */ /* 0x000fe2000001140d */
[----:B------:R-:W-:-:S07]  /*01c0*/  IMAD.MOV.U32 R12, RZ, RZ, RZ ;  /* 0x000000ffff0c7224 */ /* 0x000fce00078e00ff */
.L_x_7:
[----:B-1----:R-:W-:Y:S01]  /*01d0*/  LOP3.LUT R4, R13, 0x3, RZ, 0xc0, !PT ;  /* 0x000000030d047812 */ /* 0x002fe200078ec0ff */
[----:B------:R-:W-:Y:S03]  /*01e0*/  BSSY.RECONVERGENT B1, `(.L_x_2) ;  /* 0x00000c6000017945 */ /* 0x000fe60003800200 */
[----:B------:R-:W-:-:S04]  /*01f0*/  ISETP.NE.U32.AND P0, PT, R4, RZ, PT ;  /* 0x000000ff0400720c */ /* 0x000fc80003f05070 */
[----:B------:R-:W-:-:S13]  /*0200*/  ISETP.NE.AND.EX P0, PT, RZ, RZ, PT, P0 ;  /* 0x000000ffff00720c */ /* 0x000fda0003f05300 */
[----:B------:R-:W-:Y:S05]  /*0210*/  @!P0 BRA `(.L_x_3) ;  /* 0x0000000c00088947 */ /* 0x000fea0003800000 */
[----:B0-----:R-:W0:Y:S01]  /*0220*/  LDC.64 R8, c[0x4][RZ] ;  /* 0x01000000ff087b82 */ /* 0x001e220000000a00 */
[----:B------:R-:W-:Y:S02]  /*0230*/  IMAD.MOV.U32 R14, RZ, RZ, RZ ;  /* 0x000000ffff0e7224 */ /* 0x000fe400078e00ff */
[----:B0-----:R-:W-:-:S07]  /*0240*/  IMAD.WIDE.U32 R8, R12, 0xc80, R8 ;  /* 0x00000c800c087825 */ /* 0x001fce00078e0008 */
.L_x_6:
[----:B-1----:R-:W-:Y:S01]  /*0250*/  IMAD.MOV.U32 R15, RZ, RZ, RZ ;  /* 0x000000ffff0f7224 */ /* 0x002fe200078e00ff */
[----:B------:R-:W-:Y:S01]  /*0260*/  CS2R R4, SRZ ;  /* 0x0000000000047805 */ /* 0x000fe2000001ff00 */
[----:B------:R-:W-:Y:S01]  /*0270*/  IMAD.MOV.U32 R17, RZ, RZ, RZ ;  /* 0x000000ffff117224 */ /* 0x000fe200078e00ff */
[----:B------:R-:W-:-:S07]  /*0280*/  CS2R R6, SRZ ;  /* 0x0000000000067805 */ /* 0x000fce000001ff00 */
.L_x_5:
[----:B------:R-:W-:-:S05]  /*0290*/  IMAD.WIDE.U32 R10, R17, 0x4, R2 ;  /* 0x00000004110a7825 */ /* 0x000fca00078e0002 */
[----:B------:R0:W5:Y:S01]  /*02a0*/  LDG.E R16, desc[UR6][R10.64+0x4] ;  /* 0x000004060a107981 */ /* 0x000162000c1e1900 */
[----:B------:R-:W-:-:S07]  /*02b0*/  IMAD.MOV.U32 R19, RZ, RZ, RZ ;  /* 0x000000ffff137224 */ /* 0x000fce00078e00ff */
.L_x_4:
[----:B-----5:R-:W-:Y:S01]  /*02c0*/  SHF.R.U32.HI R24, RZ, R19, R16 ;  /* 0x00000013ff187219 */ /* 0x020fe20000011610 */
[----:B0-----:R-:W-:-:S03]  /*02d0*/  IMAD.SHL.U32 R10, R17, 0x20, RZ ;  /* 0x00000020110a7824 */ /* 0x001fc600078e00ff */
[----:B------:R-:W-:Y:S01]  /*02e0*/  LOP3.LUT R11, R24, 0x1, RZ, 0xc0, !PT ;  /* 0x00000001180b7812 */ /* 0x000fe200078ec0ff */
[----:B------:R-:W-:-:S03]  /*02f0*/  IMAD.IADD R10, R10, 0x1, R19 ;  /* 0x000000010a0a7824 */ /* 0x000fc600078e0213 */
[----:B------:R-:W-:Y:S01]  /*0300*/  ISETP.NE.U32.AND P0, PT, R11, 0x1, PT ;  /* 0x000000010b00780c */ /* 0x000fe20003f05070 */
[----:B------:R-:W-:-:S03]  /*0310*/  IMAD R11, R10, 0x5, RZ ;  /* 0x000000050a0b7824 */ /* 0x000fc600078e02ff */
[----:B------:R-:W-:Y:S01]  /*0320*/  R2P PR, R24, 0x7e ;  /* 0x0000007e18007804 */ /* 0x000fe20000000000 */
[----:B------:R-:W-:-:S08]  /*0330*/  IMAD.WIDE.U32 R10, R11, 0x4, R8 ;  /* 0x000000040b0a7825 */ /* 0x000fd000078e0008 */
[----:B------:R-:W2:Y:S04]  /*0340*/  @!P0 LDG.E R18, desc[UR6][R10.64] ;  /* 0x000000060a128981 */ /* 0x000ea8000c1e1900 */
[----:B------:R-:W3:Y:S04]  /*0350*/  @!P0 LDG.E R20, desc[UR6][R10.64+0x10] ;  /* 0x000010060a148981 */ /* 0x000ee8000c1e1900 */
[----:B------:R-:W4:Y:S04]  /*0360*/  @P1 LDG.E R22, desc[UR6][R10.64+0x14] ;  /* 0x000014060a161981 */ /* 0x000f28000c1e1900 */
[----:B------:R-:W4:Y:S04]  /*0370*/  @P2 LDG.E R26, desc[UR6][R10.64+0x28] ;  /* 0x000028060a1a2981 */ /* 0x000f28000c1e1900 */
[----:B------:R-:W4:Y:S04]  /*0380*/  @!P0 LDG.E R21, desc[UR6][R10.64+0x4] ;  /* 0x000004060a158981 */ /* 0x000f28000c1e1900 */
[----:B------:R-:W4:Y:S04]  /*0390*/  @!P0 LDG.E R23, desc[UR6][R10.64+0xc] ;  /* 0x00000c060a178981 */ /* 0x000f28000c1e1900 */
[----:B------:R-:W4:Y:S04]  /*03a0*/  @P1 LDG.E R25, desc[UR6][R10.64+0x18] ;  /* 0x000018060a191981 */ /* 0x000f28000c1e1900 */
[----:B------:R-:W4:Y:S04]  /*03b0*/  @P3 LDG.E R28, desc[UR6][R10.64+0x3c] ;  /* 0x00003c060a1c3981 */ /* 0x000f28000c1e1900 */
[----:B------:R-:W4:Y:S01]  /*03c0*/  @P6 LDG.E R27, desc[UR6][R10.64+0x7c] ;  /* 0x00007c060a1b6981 */ /* 0x000f22000c1e1900 */
[----:B--2---:R-:W-:-:S03]  /*03d0*/  @!P0 LOP3.LUT R15, R15, R18, RZ, 0x3c, !PT ;  /* 0x000000120f0f8212 */ /* 0x004fc600078e3cff */
[----:B------:R-:W2:Y:S01]  /*03e0*/  @!P0 LDG.E R18, desc[UR6][R10.64+0x8] ;  /* 0x000008060a128981 */ /* 0x000ea2000c1e1900 */
[----:B---3--:R-:W-:-:S03]  /*03f0*/  @!P0 LOP3.LUT R5, R5, R20, RZ, 0x3c, !PT ;  /* 0x0000001405058212 */ /* 0x008fc600078e3cff */
[----:B------:R-:W3:Y:S01]  /*0400*/  @P1 LDG.E R20, desc[UR6][R10.64+0x24] ;  /* 0x000024060a141981 */ /* 0x000ee2000c1e1900 */
[----:B----4-:R-:W-:-:S03]  /*0410*/  @P1 LOP3.LUT R15, R15, R22, RZ, 0x3c, !PT ;  /* 0x000000160f0f1212 */ /* 0x010fc600078e3cff */
[----:B------:R-:W4:Y:S01]  /*0420*/  @P2 LDG.E R22, desc[UR6][R10.64+0x38] ;  /* 0x000038060a162981 */ /* 0x000f22000c1e1900 */
[----:B------:R-:W-:-:S03]  /*0430*/  @P2 LOP3.LUT R15, R15, R26, RZ, 0x3c, !PT ;  /* 0x0000001a0f0f2212 */ /* 0x000fc600078e3cff */
[----:B------:R-:W4:Y:S01]  /*0440*/  @P4 LDG.E R26, desc[UR6][R10.64+0x50] ;  /* 0x000050060a1a4981 */ /* 0x000f22000c1e1900 */
[----:B------:R-:W-:-:S03]  /*0450*/  @!P0 LOP3.LUT R6, R6, R21, RZ, 0x3c, !PT ;  /* 0x0000001506068212 */ /* 0x000fc600078e3cff */
[----:B------:R-:W4:Y:S01]  /*0460*/  @P1 LDG.E R21, desc[UR6][R10.64+0x20] ;  /* 0x000020060a151981 */ /* 0x000f22000c1e1900 */
[----:B------:R-:W-:-:S03]  /*0470*/  @!P0 LOP3.LUT R4, R4, R23, RZ, 0x3c, !PT ;  /* 0x0000001704048212 */ /* 0x000fc600078e3cff */
[----:B------:R-:W4:Y:S01]  /*0480*/  @P2 LDG.E R23, desc[UR6][R10.64+0x2c] ;  /* 0x00002c060a172981 */ /* 0x000f22000c1e1900 */
[----:B------:R-:W-:-:S03]  /*0490*/  @P1 LOP3.LUT R6, R6, R25, RZ, 0x3c, !PT ;  /* 0x0000001906061212 */ /* 0x000fc600078e3cff */
[----:B------:R-:W4:Y:S01]  /*04a0*/  @P2 LDG.E R25, desc[UR6][R10.64+0x34] ;  /* 0x000034060a192981 */ /* 0x000f22000c1e1900 */
[----:B--2---:R-:W-:-:S03]  /*04b0*/  @!P0 LOP3.LUT R7, R7, R18, RZ, 0x3c, !PT ;  /* 0x0000001207078212 */ /* 0x004fc600078e3cff */
[----:B------:R-:W2:Y:S01]  /*04c0*/  @P1 LDG.E R18, desc[UR6][R10.64+0x1c] ;  /* 0x00001c060a121981 */ /* 0x000ea2000c1e1900 */
[----:B---3--:R-:W-:-:S03]  /*04d0*/  @P1 LOP3.LUT R5, R5, R20, RZ, 0x3c, !PT ;  /* 0x0000001405051212 */ /* 0x008fc600078e3cff */
[----:B------:R-:W3:Y:S01]  /*04e0*/  @P2 LDG.E R20, desc[UR6][R10.64+0x30] ;  /* 0x000030060a142981 */ /* 0x000ee2000c1e1900 */
[----:B----4-:R-:W-:-:S03]  /*04f0*/  @P2 LOP3.LUT R5, R5, R22, RZ, 0x3c, !PT ;  /* 0x0000001605052212 */ /* 0x010fc600078e3cff */
[----:B------:R-:W4:Y:S01]  /*0500*/  @P3 LDG.E R22, desc[UR6][R10.64+0x4c] ;  /* 0x00004c060a163981 */ /* 0x000f22000c1e1900 */
[----:B------:R-:W-:-:S04]  /*0510*/  @P3 LOP3.LUT R15, R15, R28, RZ, 0x3c, !PT ;  /* 0x0000001c0f0f3212 */ /* 0x000fc800078e3cff */
[----:B------:R-:W-:Y:S02]  /*0520*/  @P4 LOP3.LUT R15, R15, R26, RZ, 0x3c, !PT ;  /* 0x0000001a0f0f4212 */ /* 0x000fe400078e3cff */
[----:B------:R-:W-:Y:S01]  /*0530*/  @P1 LOP3.LUT R4, R4, R21, RZ, 0x3c, !PT ;  /* 0x0000001504041212 */ /* 0x000fe200078e3cff */
[----:B------:R-:W4:Y:S04]  /*0540*/  @P5 LDG.E R26, desc[UR6][R10.64+0x64] ;  /* 0x000064060a1a5981 */ /* 0x000f28000c1e1900 */
[----:B------:R-:W4:Y:S01]  /*0550*/  @P3 LDG.E R21, desc[UR6][R10.64+0x40] ;  /* 0x000040060a153981 */ /* 0x000f22000c1e1900 */
[----:B------:R-:W-:Y:S02]  /*0560*/  @P2 LOP3.LUT R6, R6, R23, RZ, 0x3c, !PT ;  /* 0x0000001706062212 */ /* 0x000fe400078e3cff */
[----:B------:R-:W-:Y:S01]  /*0570*/  @P2 LOP3.LUT R4, R4, R25, RZ, 0x3c, !PT ;  /* 0x0000001904042212 */ /* 0x000fe200078e3cff */
[----:B------:R-:W4:Y:S04]  /*0580*/  @P3 LDG.E R23, desc[UR6][R10.64+0x48] ;  /* 0x000048060a173981 */ /* 0x000f28000c1e1900 */
[----:B------:R-:W4:Y:S01]  /*0590*/  @P4 LDG.E R25, desc[UR6][R10.64+0x54] ;  /* 0x000054060a194981 */ /* 0x000f22000c1e1900 */
[----:B--2---:R-:W-:-:S03]  /*05a0*/  @P1 LOP3.LUT R7, R7, R18, RZ, 0x3c, !PT ;  /* 0x0000001207071212 */ /* 0x004fc600078e3cff */
[----:B------:R-:W2:Y:S01]  /*05b0*/  @P3 LDG.E R18, desc[UR6][R10.64+0x44] ;  /* 0x000044060a123981 */ /* 0x000ea2000c1e1900 */
[----:B---3--:R-:W-:-:S03]  /*05c0*/  @P2 LOP3.LUT R7, R7, R20, RZ, 0x3c, !PT ;  /* 0x0000001407072212 */ /* 0x008fc600078e3cff */
[----:B------:R-:W3:Y:S01]  /*05d0*/  @P4 LDG.E R20, desc[UR6][R10.64+0x58] ;  /* 0x000058060a144981 */ /* 0x000ee2000c1e1900 */
[----:B----4-:R-:W-:-:S03]  /*05e0*/  @P3 LOP3.LUT R5, R5, R22, RZ, 0x3c, !PT ;  /* 0x0000001605053212 */ /* 0x010fc600078e3cff */
[----:B------:R-:W4:Y:S01]  /*05f0*/  @P4 LDG.E R22, desc[UR6][R10.64+0x60] ;  /* 0x000060060a164981 */ /* 0x000f22000c1e1900 */
[----:B------:R-:W-:Y:S02]  /*0600*/  LOP3.LUT P0, RZ, R24, 0x80, RZ, 0xc0, !PT ;  /* 0x0000008018ff7812 */ /* 0x000fe4000780c0ff */
[----:B------:R-:W-:Y:S02]  /*0610*/  @P5 LOP3.LUT R15, R15, R26, RZ, 0x3c, !PT ;  /* 0x0000001a0f0f5212 */ /* 0x000fe400078e3cff */
[----:B------:R-:W4:Y:S01]  /*0620*/  @P6 LDG.E R26, desc[UR6][R10.64+0x78] ;  /* 0x000078060a1a6981 */ /* 0x000f22000c1e1900 */
[----:B------:R-:W-:-:S03]  /*0630*/  @P3 LOP3.LUT R6, R6, R21, RZ, 0x3c, !PT ;  /* 0x0000001506063212 */ /* 0x000fc600078e3cff */
[----:B------:R-:W4:Y:S01]  /*0640*/  @P4 LDG.E R21, desc[UR6][R10.64+0x5c] ;  /* 0x00005c060a154981 */ /* 0x000f22000c1e1900 */
[----:B------:R-:W-:-:S03]  /*0650*/  @P3 LOP3.LUT R4, R4, R23, RZ, 0x3c, !PT ;  /* 0x0000001704043212 */ /* 0x000fc600078e3cff */
[----:B------:R-:W4:Y:S01]  /*0660*/  @P5 LDG.E R23, desc[UR6][R10.64+0x68] ;  /* 0x000068060a175981 */ /* 0x000f22000c1e1900 */
[----:B------:R-:W-:-:S03]  /*0670*/  @P4 LOP3.LUT R6, R6, R25, RZ, 0x3c, !PT ;  /* 0x0000001906064212 */ /* 0x000fc600078e3cff */
[----:B------:R-:W4:Y:S01]  /*0680*/  @P5 LDG.E R25, desc[UR6][R10.64+0x70] ;  /* 0x000070060a195981 */ /* 0x000f22000c1e1900 */
[----:B--2---:R-:W-:-:S03]  /*0690*/  @P3 LOP3.LUT R7, R7, R18, RZ, 0x3c, !PT ;  /* 0x0000001207073212 */ /* 0x004fc600078e3cff */
[----:B------:R-:W2:Y:S01]  /*06a0*/  @P5 LDG.E R18, desc[UR6][R10.64+0x6c] ;  /* 0x00006c060a125981 */ /* 0x000ea2000c1e1900 */
[----:B---3--:R-:W-:-:S03]  /*06b0*/  @P4 LOP3.LUT R7, R7, R20, RZ, 0x3c, !PT ;  /* 0x0000001407074212 */ /* 0x008fc600078e3cff */
[----:B------:R-:W3:Y:S01]  /*06c0*/  @P5 LDG.E R20, desc[UR6][R10.64+0x74] ;  /* 0x000074060a145981 */ /* 0x000ee2000c1e1900 */
[----:B----4-:R-:W-:-:S03]  /*06d0*/  @P4 LOP3.LUT R5, R5, R22, RZ, 0x3c, !PT ;  /* 0x0000001605054212 */ /* 0x010fc600078e3cff */
[----:B------:R-:W4:Y:S01]  /*06e0*/  @P0 LDG.E R22, desc[UR6][R10.64+0x8c] ;  /* 0x00008c060a160981 */ /* 0x000f22000c1e1900 */
[----:B------:R-:W-:-:S03]  /*06f0*/  @P6 LOP3.LUT R15, R15, R26, RZ, 0x3c, !PT ;  /* 0x0000001a0f0f6212 */ /* 0x000fc600078e3cff */
        /* <DEDUP_REMOVED lines=13> */
[----:B------:R-:W-:Y:S02]  /*07d0*/  @P6 LOP3.LUT R6, R6, R27, RZ, 0x3c, !PT ;  /* 0x0000001b06066212 */ /* 0x000fe400078e3cff */
[----:B------:R-:W-:Y:S02]  /*07e0*/  @P6 LOP3.LUT R4, R4, R21, RZ, 0x3c, !PT ;  /* 0x0000001504046212 */ /* 0x000fe400078e3cff */
[----:B------:R-:W-:Y:S02]  /*07f0*/  @P0 LOP3.LUT R6, R6, R23, RZ, 0x3c, !PT ;  /* 0x0000001706060212 */ /* 0x000fe400078e3cff */
[----:B------:R-:W-:Y:S02]  /*0800*/  @P0 LOP3.LUT R4, R4, R25, RZ, 0x3c, !PT ;  /* 0x0000001904040212 */ /* 0x000fe400078e3cff */
[----:B--2---:R-:W-:Y:S02]  /*0810*/  @P6 LOP3.LUT R7, R7, R18, RZ, 0x3c, !PT ;  /* 0x0000001207076212 */ /* 0x004fe400078e3cff */
[----:B---3--:R-:W-:-:S02]  /*0820*/  @P6 LOP3.LUT R5, R5, R20, RZ, 0x3c, !PT ;  /* 0x0000001405056212 */ /* 0x008fc400078e3cff */
[----:B----4-:R-:W-:Y:S02]  /*0830*/  @P0 LOP3.LUT R7, R7, R22, RZ, 0x3c, !PT ;  /* 0x0000001607070212 */ /* 0x010fe400078e3cff */
[----:B------:R-:W-:Y:S02]  /*0840*/  @P0 LOP3.LUT R5, R5, R26, RZ, 0x3c, !PT ;  /* 0x0000001a05050212 */ /* 0x000fe400078e3cff */
[----:B------:R-:W-:-:S13]  /*0850*/  R2P PR, R24.B1, 0x7f ;  /* 0x0000007f18007804 */ /* 0x000fda0000001000 */
[----:B------:R-:W2:Y:S04]  /*0860*/  @P0 LDG.E R18, desc[UR6][R10.64+0xa0] ;  /* 0x0000a0060a120981 */ /* 0x000ea8000c1e1900 */
[----:B------:R-:W3:Y:S04]  /*0870*/  @P1 LDG.E R22, desc[UR6][R10.64+0xb4] ;  /* 0x0000b4060a161981 */ /* 0x000ee8000c1e1900 */
[----:B------:R-:W4:Y:S04]  /*0880*/  @P2 LDG.E R26, desc[UR6][R10.64+0xc8] ;  /* 0x0000c8060a1a2981 */ /* 0x000f28000c1e1900 */
[----:B------:R-:W4:Y:S04]  /*0890*/  @P3 LDG.E R28, desc[UR6][R10.64+0xdc] ;  /* 0x0000dc060a1c3981 */ /* 0x000f28000c1e1900 */
[----:B------:R-:W4:Y:S04]  /*08a0*/  @P0 LDG.E R23, desc[UR6][R10.64+0xa4] ;  /* 0x0000a4060a170981 */ /* 0x000f28000c1e1900 */
[----:B------:R-:W4:Y:S04]  /*08b0*/  @P0 LDG.E R20, desc[UR6][R10.64+0xa8] ;  /* 0x0000a8060a140981 */ /* 0x000f28000c1e1900 */
[----:B------:R-:W4:Y:S04]  /*08c0*/  @P4 LDG.E R25, desc[UR6][R10.64+0xf0] ;  /* 0x0000f0060a194981 */ /* 0x000f28000c1e1900 */
        /* <DEDUP_REMOVED lines=21> */
[----:B------:R-:W-:Y:S02]  /*0a20*/  LOP3.LUT P0, RZ, R24, 0x8000, RZ, 0xc0, !PT ;  /* 0x0000800018ff7812 */ /* 0x000fe4000780c0ff */
[----:B----4-:R-:W-:Y:S01]  /*0a30*/  @P5 LOP3.LUT R15, R15, R26, RZ, 0x3c, !PT ;  /* 0x0000001a0f0f5212 */ /* 0x010fe200078e3cff */
[----:B------:R-:W4:Y:S04]  /*0a40*/  @P3 LDG.E R24, desc[UR6][R10.64+0xe4] ;  /* 0x0000e4060a183981 */ /* 0x000f28000c1e1900 */
[----:B------:R-:W2:Y:S01]  /*0a50*/  @P6 LDG.E R26, desc[UR6][R10.64+0x118] ;  /* 0x000118060a1a6981 */ /* 0x000ea2000c1e1900 */
        /* <DEDUP_REMOVED lines=8> */
[----:B---3--:R-:W-:-:S03]  /*0ae0*/  @P2 LOP3.LUT R5, R5, R22, RZ, 0x3c, !PT ;  /* 0x0000001605052212 */ /* 0x008fc600078e3cff */
[----:B------:R-:W3:Y:S01]  /*0af0*/  @P4 LDG.E R22, desc[UR6][R10.64+0x100] ;  /* 0x000100060a164981 */ /* 0x000ee2000c1e1900 */
[----:B--2---:R-:W-:-:S03]  /*0b00*/  @P6 LOP3.LUT R15, R15, R26, RZ, 0x3c, !PT ;  /* 0x0000001a0f0f6212 */ /* 0x004fc600078e3cff */
[----:B------:R-:W2:Y:S01]  /*0b10*/  @P0 LDG.E R26, desc[UR6][R10.64+0x12c] ;  /* 0x00012c060a1a0981 */ /* 0x000ea2000c1e1900 */
[----:B----4-:R-:W-:-:S03]  /*0b20*/  @P2 LOP3.LUT R4, R4, R23, RZ, 0x3c, !PT ;  /* 0x0000001704042212 */ /* 0x010fc600078e3cff */
[----:B------:R-:W4:Y:S01]  /*0b30*/  @P4 LDG.E R23, desc[UR6][R10.64+0xfc] ;  /* 0x0000fc060a174981 */ /* 0x000f22000c1e1900 */
[----:B------:R-:W-:-:S03]  /*0b40*/  @P2 LOP3.LUT R7, R7, R20, RZ, 0x3c, !PT ;  /* 0x0000001407072212 */ /* 0x000fc600078e3cff */
[----:B------:R-:W4:Y:S01]  /*0b50*/  @P4 LDG.E R20, desc[UR6][R10.64+0xf8] ;  /* 0x0000f8060a144981 */ /* 0x000f22000c1e1900 */
[----:B------:R-:W-:Y:S02]  /*0b60*/  @P3 LOP3.LUT R4, R4, R27, RZ, 0x3c, !PT ;  /* 0x0000001b04043212 */ /* 0x000fe400078e3cff */
[----:B------:R-:W-:Y:S01]  /*0b70*/  @P3 LOP3.LUT R6, R6, R25, RZ, 0x3c, !PT ;  /* 0x0000001906063212 */ /* 0x000fe200078e3cff */
[----:B------:R-:W4:Y:S01]  /*0b80*/  @P5 LDG.E R27, desc[UR6][R10.64+0x110] ;  /* 0x000110060a1b5981 */ /* 0x000f22000c1e1900 */
[----:B------:R-:W-:-:S03]  /*0b90*/  @P3 LOP3.LUT R7, R7, R24, RZ, 0x3c, !PT ;  /* 0x0000001807073212 */ /* 0x000fc600078e3cff */
[----:B------:R-:W4:Y:S04]  /*0ba0*/  @P5 LDG.E R25, desc[UR6][R10.64+0x108] ;  /* 0x000108060a195981 */ /* 0x000f28000c1e1900 */
        /* <DEDUP_REMOVED lines=19> */
[----:B------:R-:W-:-:S05]  /*0ce0*/  VIADD R19, R19, 0x10 ;  /* 0x0000001013137836 */ /* 0x000fca0000000000 */
[----:B------:R-:W-:Y:S02]  /*0cf0*/  ISETP.NE.AND P1, PT, R19, 0x20, PT ;  /* 0x000000201300780c */ /* 0x000fe40003f25270 */
[----:B------:R-:W-:Y:S02]  /*0d00*/  @P5 LOP3.LUT R5, R5, R18, RZ, 0x3c, !PT ;  /* 0x0000001205055212 */ /* 0x000fe400078e3cff */
[----:B------:R-:W-:Y:S02]  /*0d10*/  @P6 LOP3.LUT R6, R6, R21, RZ, 0x3c, !PT ;  /* 0x0000001506066212 */ /* 0x000fe400078e3cff */
[----:B---3--:R-:W-:-:S04]  /*0d20*/  @P6 LOP3.LUT R5, R5, R22, RZ, 0x3c, !PT ;  /* 0x0000001605056212 */ /* 0x008fc800078e3cff */
[----:B--2---:R-:W-:Y:S02]  /*0d30*/  @P0 LOP3.LUT R5, R5, R26, RZ, 0x3c, !PT ;  /* 0x0000001a05050212 */ /* 0x004fe400078e3cff */
[----:B----4-:R-:W-:Y:S02]  /*0d40*/  @P6 LOP3.LUT R4, R4, R23, RZ, 0x3c, !PT ;  /* 0x0000001704046212 */ /* 0x010fe400078e3cff */
[----:B------:R-:W-:Y:S02]  /*0d50*/  @P6 LOP3.LUT R7, R7, R20, RZ, 0x3c, !PT ;  /* 0x0000001407076212 */ /* 0x000fe400078e3cff */
[----:B------:R-:W-:Y:S02]  /*0d60*/  @P0 LOP3.LUT R4, R4, R27, RZ, 0x3c, !PT ;  /* 0x0000001b04040212 */ /* 0x000fe400078e3cff */
[----:B------:R-:W-:Y:S02]  /*0d70*/  @P0 LOP3.LUT R6, R6, R25, RZ, 0x3c, !PT ;  /* 0x0000001906060212 */ /* 0x000fe400078e3cff */
[----:B------:R-:W-:Y:S01]  /*0d80*/  @P0 LOP3.LUT R7, R7, R24, RZ, 0x3c, !PT ;  /* 0x0000001807070212 */ /* 0x000fe200078e3cff */
[----:B------:R-:W-:Y:S06]  /*0d90*/  @P1 BRA `(.L_x_4) ;  /* 0xfffffff400481947 */ /* 0x000fec000383ffff */
[----:B------:R-:W-:-:S05]  /*0da0*/  VIADD R17, R17, 0x1 ;  /* 0x0000000111117836 */ /* 0x000fca0000000000 */
[----:B------:R-:W-:-:S13]  /*0db0*/  ISETP.NE.AND P0, PT, R17, 0x5, PT ;  /* 0x000000051100780c */ /* 0x000fda0003f05270 */
[----:B------:R-:W-:Y:S05]  /*0dc0*/  @P0 BRA `(.L_x_5) ;  /* 0xfffffff400300947 */ /* 0x000fea000383ffff */
[----:B------:R1:W-:Y:S01]  /*0dd0*/  STG.E.64 desc[UR6][R2.64+0x8], R6 ;  /* 0x0000080602007986 */ /* 0x0003e2000c101b06 */
[----:B------:R-:W-:Y:S01]  /*0de0*/  VIADD R14, R14, 0x1 ;  /* 0x000000010e0e7836 */ /* 0x000fe20000000000 */
[----:B------:R-:W-:Y:S02]  /*0df0*/  LOP3.LUT R11, R13, 0x3, RZ, 0xc0, !PT ;  /* 0x000000030d0b7812 */ /* 0x000fe400078ec0ff */
[----:B------:R1:W-:Y:S02]  /*0e00*/  STG.E.64 desc[UR6][R2.64+0x10], R4 ;  /* 0x0000100402007986 */ /* 0x0003e4000c101b06 */
[----:B------:R-:W-:Y:S02]  /*0e10*/  ISETP.GE.U32.AND P0, PT, R14, R11, PT ;  /* 0x0000000b0e00720c */ /* 0x000fe40003f06070 */
[----:B------:R1:W-:Y:S11]  /*0e20*/  STG.E desc[UR6][R2.64+0x4], R15 ;  /* 0x0000040f02007986 */ /* 0x0003f6000c101906 */
[----:B------:R-:W-:Y:S05]  /*0e30*/  @!P0 BRA `(.L_x_6) ;  /* 0xfffffff400048947 */ /* 0x000fea000383ffff */
.L_x_3:
[----:B------:R-:W-:Y:S05]  /*0e40*/  BSYNC.RECONVERGENT B1 ;  /* 0x0000000000017941 */ /* 0x000fea0003800200 */
.L_x_2:
[C---:B------:R-:W-:Y:S01]  /*0e50*/  ISETP.GT.U32.AND P0, PT, R13.reuse, 0x3, PT ;  /* 0x000000030d00780c */ /* 0x040fe20003f04070 */
[----:B------:R-:W-:Y:S01]  /*0e60*/  VIADD R12, R12, 0x1 ;  /* 0x000000010c0c7836 */ /* 0x000fe20000000000 */
[--C-:B------:R-:W-:Y:S02]  /*0e70*/  SHF.R.U64 R13, R13, 0x2, R0.reuse ;  /* 0x000000020d0d7819 */ /* 0x100fe40000001200 */
[----:B------:R-:W-:Y:S02]  /*0e80*/  ISETP.GT.U32.AND.EX P0, PT, R0, RZ, PT, P0 ;  /* 0x000000ff0000720c */ /* 0x000fe40003f04100 */
[----:B------:R-:W-:-:S11]  /*0e90*/  SHF.R.U32.HI R0, RZ, 0x2, R0 ;  /* 0x00000002ff007819 */ /* 0x000fd60000011600 */
[----:B------:R-:W-:Y:S05]  /*0ea0*/  @P0 BRA `(.L_x_7) ;  /* 0xfffffff000c80947 */ /* 0x000fea000383ffff */
.L_x_1:
[----:B------:R-:W-:Y:S05]  /*0eb0*/  BSYNC.RECONVERGENT B0 ;  /* 0x0000000000007941 */ /* 0x000fea0003800200 */
.L_x_0:
[----:B------:R-:W-:Y:S01]  /*0ec0*/  IMAD.MOV.U32 R13, RZ, RZ, RZ ;  /* 0x000000ffff0d7224 */ /* 0x000fe200078e00ff */
[----:B-1----:R-:W-:Y:S02]  /*0ed0*/  CS2R R4, SRZ ;  /* 0x0000000000047805 */ /* 0x002fe4000001ff00 */
[----:B0-----:R-:W-:Y:S01]  /*0ee0*/  CS2R R6, SRZ ;  /* 0x0000000000067805 */ /* 0x001fe2000001ff00 */
[----:B------:R-:W-:-:S07]  /*0ef0*/  IMAD.MOV.U32 R9, RZ, RZ, RZ ;  /* 0x000000ffff097224 */ /* 0x000fce00078e00ff */
.L_x_9:
[----:B------:R-:W-:-:S05]  /*0f00*/  IMAD.WIDE.U32 R10, R13, 0x4, R2 ;  /* 0x000000040d0a7825 */ /* 0x000fca00078e0002 */
[----:B------:R0:W5:Y:S01]  /*0f10*/  LDG.E R0, desc[UR6][R10.64+0x4] ;  /* 0x000004060a007981 */ /* 0x000162000c1e1900 */
[----:B------:R-:W-:Y:S01]  /*0f20*/  IMAD.SHL.U32 R8, R13, 0x20, RZ ;  /* 0x000000200d087824 */ /* 0x000fe200078e00ff */
[----:B------:R-:W-:-:S06]  /*0f30*/  UMOV UR4, URZ ;  /* 0x000000ff00047c82 */ /* 0x000fcc0008000000 */
.L_x_8:
[----:B0-----:R-:W0:Y:S01]  /*0f40*/  LDC.64 R10, c[0x4][0x8] ;  /* 0x01000200ff0a7b82 */ /* 0x001e220000000a00 */
[----:B-----5:R-:W-:Y:S01]  /*0f50*/  SHF.R.U32.HI R21, RZ, UR4, R0 ;  /* 0x00000004ff157c19 */ /* 0x020fe20008011600 */
[----:B------:R-:W-:-:S03]  /*0f60*/  VIADD R12, R8, UR4 ;  /* 0x00000004080c7c36 */ /* 0x000fc60008000000 */
[----:B------:R-:W-:Y:S01]  /*0f70*/  LOP3.LUT R14, R21, 0x1, RZ, 0xc0, !PT ;  /* 0x00000001150e7812 */ /* 0x000fe200078ec0ff */
[----:B------:R-:W-:-:S03]  /*0f80*/  IMAD R15, R12, 0x5, RZ ;  /* 0x000000050c0f7824 */ /* 0x000fc600078e02ff */
[----:B------:R-:W-:Y:S01]  /*0f90*/  ISETP.NE.U32.AND P0, PT, R14, 0x1, PT ;  /* 0x000000010e00780c */ /* 0x000fe20003f05070 */
[----:B0-----:R-:W-:-:S12]  /*0fa0*/  IMAD.WIDE.U32 R10, R15, 0x4, R10 ;  /* 0x000000040f0a7825 */ /* 0x001fd800078e000a */
[----:B------:R-:W2:Y:S01]  /*0fb0*/  @!P0 LDG.E R12, desc[UR6][R10.64+0x10] ;  /* 0x000010060a0c8981 */ /* 0x000ea2000c1e1900 */
[----:B------:R-:W-:-:S03]  /*0fc0*/  R2P PR, R21, 0x7e ;  /* 0x0000007e15007804 */ /* 0x000fc60000000000 */
[----:B------:R-:W3:Y:S04]  /*0fd0*/  @!P0 LDG.E R14, desc[UR6][R10.64] ;  /* 0x000000060a0e8981 */ /* 0x000ee8000c1e1900 */
[----:B------:R-:W4:Y:S04]  /*0fe0*/  @!P0 LDG.E R16, desc[UR6][R10.64+0x8] ;  /* 0x000008060a108981 */ /* 0x000f28000c1e1900 */
[----:B------:R-:W4:Y:S04]  /*0ff0*/  @!P0 LDG.E R15, desc[UR6][R10.64+0x4] ;  /* 0x000004060a0f8981 */ /* 0x000f28000c1e1900 */
[----:B------:R-:W4:Y:S04]  /*1000*/  @P1 LDG.E R20, desc[UR6][R10.64+0x24] ;  /* 0x000024060a141981 */ /* 0x000f28000c1e1900 */
[----:B------:R-:W4:Y:S04]  /*1010*/  @P2 LDG.E R22, desc[UR6][R10.64+0x38] ;  /* 0x000038060a162981 */ /* 0x000f28000c1e1900 */
[----:B------:R-:W4:Y:S04]  /*1020*/  @P3 LDG.E R24, desc[UR6][R10.64+0x4c] ;  /* 0x00004c060a183981 */ /* 0x000f28000c1e1900 */
[----:B------:R-:W4:Y:S04]  /*1030*/  @P4 LDG.E R26, desc[UR6][R10.64+0x60] ;  /* 0x000060060a1a4981 */ /* 0x000f28000c1e1900 */
[----:B------:R-:W4:Y:S04]  /*1040*/  @P1 LDG.E R18, desc[UR6][R10.64+0x14] ;  /* 0x000014060a121981 */ /* 0x000f28000c1e1900 */
[----:B------:R-:W4:Y:S04]  /*1050*/  @P5 LDG.E R28, desc[UR6][R10.64+0x74] ;  /* 0x000074060a1c5981 */ /* 0x000f28000c1e1900 */
[----:B------:R-:W4:Y:S04]  /*1060*/  @!P0 LDG.E R17, desc[UR6][R10.64+0xc] ;  /* 0x00000c060a118981 */ /* 0x000f28000c1e1900 */
[----:B------:R-:W4:Y:S04]  /*1070*/  @P6 LDG.E R23, desc[UR6][R10.64+0x88] ;  /* 0x000088060a176981 */ /* 0x000f28000c1e1900 */
[----:B------:R-:W4:Y:S04]  /*1080*/  @P1 LDG.E R19, desc[UR6][R10.64+0x18] ;  /* 0x000018060a131981 */ /* 0x000f28000c1e1900 */
[----:B------:R-:W4:Y:S04]  /*1090*/  @P3 LDG.E R25, desc[UR6][R10.64+0x48] ;  /* 0x000048060a193981 */ /* 0x000f28000c1e1900 */
[----:B------:R-:W4:Y:S04]  /*10a0*/  @P4 LDG.E R27, desc[UR6][R10.64+0x54] ;  /* 0x000054060a1b4981 */ /* 0x000f28000c1e1900 */
[----:B------:R-:W4:Y:S01]  /*10b0*/  @P4 LDG.E R29, desc[UR6][R10.64+0x5c] ;  /* 0x00005c060a1d4981 */ /* 0x000f22000c1e1900 */
[----:B--2---:R-:W-:-:S03]  /*10c0*/  @!P0 LOP3.LUT R5, R5, R12, RZ, 0x3c, !PT ;  /* 0x0000000c05058212 */ /* 0x004fc600078e3cff */
[----:B------:R-:W2:Y:S01]  /*10d0*/  @P1 LDG.E R12, desc[UR6][R10.64+0x1c] ;  /* 0x00001c060a0c1981 */ /* 0x000ea2000c1e1900 */
[----:B---3--:R-:W-:-:S03]  /*10e0*/  @!P0 LOP3.LUT R9, R9, R14, RZ, 0x3c, !PT ;  /* 0x0000000e09098212 */ /* 0x008fc600078e3cff */
[----:B------:R-:W3:Y:S01]  /*10f0*/  @P2 LDG.E R14, desc[UR6][R10.64+0x28] ;  /* 0x000028060a0e2981 */ /* 0x000ee2000c1e1900 */
[----:B----4-:R-:W-:Y:S02]  /*1100*/  @P1 LOP3.LUT R5, R5, R20, RZ, 0x3c, !PT ;  /* 0x0000001405051212 */ /* 0x010fe400078e3cff */
[----:B------:R-:W-:Y:S01]  /*1110*/  @!P0 LOP3.LUT R7, R7, R16, RZ, 0x3c, !PT ;  /* 0x0000001007078212 */ /* 0x000fe200078e3cff */
[----:B------:R-:W4:Y:S01]  /*1120*/  @P3 LDG.E R20, desc[UR6][R10.64+0x44] ;  /* 0x000044060a143981 */ /* 0x000f22000c1e1900 */
[----:B------:R-:W-:Y:S02]  /*1130*/  @P2 LOP3.LUT R5, R5, R22, RZ, 0x3c, !PT ;  /* 0x0000001605052212 */ /* 0x000fe400078e3cff */
[----:B------:R-:W-:Y:S01]  /*1140*/  @!P0 LOP3.LUT R6, R6, R15, RZ, 0x3c, !PT ;  /* 0x0000000f06068212 */ /* 0x000fe200078e3cff */
[----:B------:R-:W4:Y:S01]  /*1150*/  @P2 LDG.E R16, desc[UR6][R10.64+0x30] ;  /* 0x000030060a102981 */ /* 0x000f22000c1e1900 */
[----:B------:R-:W-:-:S03]  /*1160*/  @P3 LOP3.LUT R5, R5, R24, RZ, 0x3c, !PT ;  /* 0x0000001805053212 */ /* 0x000fc600078e3cff */
[----:B------:R-:W4:Y:S01]  /*1170*/  @P1 LDG.E R15, desc[UR6][R10.64+0x20] ;  /* 0x000020060a0f1981 */ /* 0x000f22000c1e1900 */
[----:B------:R-:W-:-:S03]  /*1180*/  @P4 LOP3.LUT R5, R5, R26, RZ, 0x3c, !PT ;  /* 0x0000001a05054212 */ /* 0x000fc600078e3cff */
[----:B------:R-:W4:Y:S01]  /*1190*/  @P4 LDG.E R22, desc[UR6][R10.64+0x58] ;  /* 0x000058060a164981 */ /* 0x000f22000c1e1900 */
[----:B------:R-:W-:-:S03]  /*11a0*/  @P1 LOP3.LUT R9, R9, R18, RZ, 0x3c, !PT ;  /* 0x0000001209091212 */ /* 0x000fc600078e3cff */
[----:B------:R-:W4:Y:S01]  /*11b0*/  @P3 LDG.E R18, desc[UR6][R10.64+0x3c] ;  /* 0x00003c060a123981 */ /* 0x000f22000c1e1900 */
[----:B------:R-:W-:Y:S02]  /*11c0*/  @P5 LOP3.LUT R5, R5, R28, RZ, 0x3c, !PT ;  /* 0x0000001c05055212 */ /* 0x000fe400078e3cff */
[----:B------:R-:W-:Y:S02]  /*11d0*/  @!P0 LOP3.LUT R4, R4, R17, RZ, 0x3c, !PT ;  /* 0x0000001104048212 */ /* 0x000fe400078e3cff */
[----:B------:R-:W4:Y:S01]  /*11e0*/  @P2 LDG.E R17, desc[UR6][R10.64+0x2c] ;  /* 0x00002c060a112981 */ /* 0x000f22000c1e1900 */
[----:B------:R-:W-:-:S03]  /*11f0*/  @P6 LOP3.LUT R5, R5, R23, RZ, 0x3c, !PT ;  /* 0x0000001705056212 */ /* 0x000fc600078e3cff */
[----:B------:R-:W4:Y:S01]  /*1200*/  @P3 LDG.E R23, desc[UR6][R10.64+0x40] ;  /* 0x000040060a173981 */ /* 0x000f22000c1e1900 */
[----:B------:R-:W-:-:S03]  /*1210*/  @P1 LOP3.LUT R6, R6, R19, RZ, 0x3c, !PT ;  /* 0x0000001306061212 */ /* 0x000fc600078e3cff */
[----:B------:R-:W4:Y:S01]  /*1220*/  @P2 LDG.E R19, desc[UR6][R10.64+0x34] ;  /* 0x000034060a132981 */ /* 0x000f22000c1e1900 */
[----:B--2---:R-:W-:-:S03]  /*1230*/  @P1 LOP3.LUT R7, R7, R12, RZ, 0x3c, !PT ;  /* 0x0000000c07071212 */ /* 0x004fc600078e3cff */
[----:B------:R-:W2:Y:S01]  /*1240*/  @P4 LDG.E R12, desc[UR6][R10.64+0x50] ;  /* 0x000050060a0c4981 */ /* 0x000ea2000c1e1900 */
[----:B---3--:R-:W-:Y:S02]  /*1250*/  @P2 LOP3.LUT R9, R9, R14, RZ, 0x3c, !PT ;  /* 0x0000000e09092212 */ /* 0x008fe400078e3cff */
[----:B------:R-:W-:Y:S01]  /*1260*/  LOP3.LUT P0, RZ, R21, 0x80, RZ, 0xc0, !PT ;  /* 0x0000008015ff7812 */ /* 0x000fe2000780c0ff */
[----:B------:R-:W3:-:S12]  /*1270*/  @P5 LDG.E R14, desc[UR6][R10.64+0x6c] ;  /* 0x00006c060a0e5981 */ /* 0x000ed8000c1e1900 */
[----:B------:R-:W3:Y:S01]  /*1280*/  @P0 LDG.E R24, desc[UR6][R10.64+0x9c] ;  /* 0x00009c060a180981 */ /* 0x000ee2000c1e1900 */
        /* <DEDUP_REMOVED lines=10> */
[----:B------:R-:W-:Y:S02]  /*1330*/  @P3 LOP3.LUT R6, R6, R23, RZ, 0x3c, !PT ;  /* 0x0000001706063212 */ /* 0x000fe400078e3cff */
[----:B------:R-:W-:Y:S01]  /*1340*/  @P2 LOP3.LUT R4, R4, R19, RZ, 0x3c, !PT ;  /* 0x0000001304042212 */ /* 0x000fe200078e3cff */
[----:B------:R-:W4:Y:S01]  /*1350*/  @P6 LDG.E R23, desc[UR6][R10.64+0x84] ;  /* 0x000084060a176981 */ /* 0x000f22000c1e1900 */
[----:B------:R-:W-:-:S03]  /*1360*/  @P4 LOP3.LUT R6, R6, R27, RZ, 0x3c, !PT ;  /* 0x0000001b06064212 */ /* 0x000fc600078e3cff */
[----:B------:R-:W4:Y:S01]  /*1370*/  @P6 LDG.E R19, desc[UR6][R10.64+0x7c] ;  /* 0x00007c060a136981 */ /* 0x000f22000c1e1900 */
[----:B------:R-:W-:Y:S02]  /*1380*/  @P3 LOP3.LUT R4, R4, R25, RZ, 0x3c, !PT ;  /* 0x0000001904043212 */ /* 0x000fe400078e3cff */
[----:B------:R-:W-:Y:S01]  /*1390*/  @P4 LOP3.LUT R7, R7, R22, RZ, 0x3c, !PT ;  /* 0x0000001607074212 */ /* 0x000fe200078e3cff */
[----:B------:R-:W4:Y:S04]  /*13a0*/  @P0 LDG.E R25, desc[UR6][R10.64+0x90] ;  /* 0x000090060a190981 */ /* 0x000f28000c1e1900 */
[----:B------:R-:W4:Y:S04]  /*13b0*/  @P0 LDG.E R22, desc[UR6][R10.64+0x94] ;  /* 0x000094060a160981 */ /* 0x000f28000c1e1900 */
[----:B------:R-:W4:Y:S01]  /*13c0*/  @P0 LDG.E R27, desc[UR6][R10.64+0x98] ;  /* 0x000098060a1b0981 */ /* 0x000f22000c1e1900 */
[----:B--2---:R-:W-:-:S03]  /*13d0*/  @P4 LOP3.LUT R9, R9, R12, RZ, 0x3c, !PT ;  /* 0x0000000c09094212 */ /* 0x004fc600078e3cff */
[----:B------:R-:W2:Y:S01]  /*13e0*/  @P5 LDG.E R12, desc[UR6][R10.64+0x64] ;  /* 0x000064060a0c5981 */ /* 0x000ea2000c1e1900 */
[----:B------:R-:W-:Y:S02]  /*13f0*/  @P4 LOP3.LUT R4, R4, R29, RZ, 0x3c, !PT ;  /* 0x0000001d04044212 */ /* 0x000fe400078e3cff */
[----:B---3--:R-:W-:Y:S02]  /*1400*/  @P5 LOP3.LUT R7, R7, R14, RZ, 0x3c, !PT ;  /* 0x0000000e07075212 */ /* 0x008fe400078e3cff */
[----:B------:R-:W-:Y:S02]  /*1410*/  @P0 LOP3.LUT R5, R5, R24, RZ, 0x3c, !PT ;  /* 0x0000001805050212 */ /* 0x000fe400078e3cff */
[----:B----4-:R-:W-:Y:S02]  /*1420*/  @P5 LOP3.LUT R6, R6, R15, RZ, 0x3c, !PT ;  /* 0x0000000f06065212 */ /* 0x010fe400078e3cff */
[----:B------:R-:W-:Y:S02]  /*1430*/  @P6 LOP3.LUT R7, R7, R18, RZ, 0x3c, !PT ;  /* 0x0000001207076212 */ /* 0x000fe400078e3cff */
[----:B------:R-:W-:-:S04]  /*1440*/  @P5 LOP3.LUT R4, R4, R17, RZ, 0x3c, !PT ;  /* 0x0000001104045212 */ /* 0x000fc800078e3cff */
[----:B------:R-:W-:Y:S02]  /*1450*/  @P6 LOP3.LUT R4, R4, R23, RZ, 0x3c, !PT ;  /* 0x0000001704046212 */ /* 0x000fe400078e3cff */
[----:B------:R-:W-:-:S04]  /*1460*/  @P6 LOP3.LUT R6, R6, R19, RZ, 0x3c, !PT ;  /* 0x0000001306066212 */ /* 0x000fc800078e3cff */
[----:B------:R-:W-:Y:S02]  /*1470*/  @P0 LOP3.LUT R6, R6, R25, RZ, 0x3c, !PT ;  /* 0x0000001906060212 */ /* 0x000fe400078e3cff */
[----:B------:R-:W-:Y:S02]  /*1480*/  @P0 LOP3.LUT R7, R7, R22, RZ, 0x3c, !PT ;  /* 0x0000001607070212 */ /* 0x000fe400078e3cff */
[----:B------:R-:W-:Y:S02]  /*1490*/  @P0 LOP3.LUT R4, R4, R27, RZ, 0x3c, !PT ;  /* 0x0000001b04040212 */ /* 0x000fe400078e3cff */
[----:B--2---:R-:W-:-:S04]  /*14a0*/  @P5 LOP3.LUT R9, R9, R12, RZ, 0x3c, !PT ;  /* 0x0000000c09095212 */ /* 0x004fc800078e3cff */
[----:B------:R-:W-:-:S04]  /*14b0*/  @P6 LOP3.LUT R9, R9, R16, RZ, 0x3c, !PT ;  /* 0x0000001009096212 */ /* 0x000fc800078e3cff */
        /* <DEDUP_REMOVED lines=23> */
[----:B------:R-:W2:Y:S01]  /*1630*/  @P2 LDG.E R16, desc[UR6][R10.64+0xd0] ;  /* 0x0000d0060a102981 */ /* 0x000ea2000c1e1900 */
[----:B------:R-:W-:-:S03]  /*1640*/  @P0 LOP3.LUT R7, R7, R18, RZ, 0x3c, !PT ;  /* 0x0000001207070212 */ /* 0x000fc600078e3cff */
[----:B------:R-:W2:Y:S01]  /*1650*/  @P2 LDG.E R18, desc[UR6][R10.64+0xd8] ;  /* 0x0000d8060a122981 */ /* 0x000ea2000c1e1900 */
[----:B------:R-:W-:-:S03]  /*1660*/  @P1 LOP3.LUT R4, R4, R23, RZ, 0x3c, !PT ;  /* 0x0000001704041212 */ /* 0x000fc600078e3cff */
[----:B------:R-:W2:Y:S01]  /*1670*/  @P3 LDG.E R23, desc[UR6][R10.64+0xe8] ;  /* 0x0000e8060a173981 */ /* 0x000ea2000c1e1900 */
[----:B------:R-:W-:Y:S02]  /*1680*/  @P0 LOP3.LUT R5, R5, R20, RZ, 0x3c, !PT ;  /* 0x0000001405050212 */ /* 0x000fe400078e3cff */
[----:B------:R-:W-:Y:S01]  /*1690*/  LOP3.LUT P0, RZ, R21, 0x8000, RZ, 0xc0, !PT ;  /* 0x0000800015ff7812 */ /* 0x000fe2000780c0ff */
[----:B------:R-:W2:Y:S01]  /*16a0*/  @P3 LDG.E R20, desc[UR6][R10.64+0xdc] ;  /* 0x0000dc060a143981 */ /* 0x000ea2000c1e1900 */
[----:B------:R-:W-:-:S03]  /*16b0*/  @P1 LOP3.LUT R9, R9, R22, RZ, 0x3c, !PT ;  /* 0x0000001609091212 */ /* 0x000fc600078e3cff */
[----:B------:R-:W2:Y:S01]  /*16c0*/  @P3 LDG.E R21, desc[UR6][R10.64+0xe0] ;  /* 0x0000e0060a153981 */ /* 0x000ea2000c1e1900 */
[----:B------:R-:W-:-:S03]  /*16d0*/  @P1 LOP3.LUT R7, R7, R24, RZ, 0x3c, !PT ;  /* 0x0000001807071212 */ /* 0x000fc600078e3cff */
[----:B------:R-:W2:Y:S01]  /*16e0*/  @P3 LDG.E R22, desc[UR6][R10.64+0xe4] ;  /* 0x0000e4060a163981 */ /* 0x000ea2000c1e1900 */
[----:B------:R-:W-:-:S03]  /*16f0*/  @P2 LOP3.LUT R9, R9, R12, RZ, 0x3c, !PT ;  /* 0x0000000c09092212 */ /* 0x000fc600078e3cff */
[----:B------:R-:W2:Y:S04]  /*1700*/  @P3 LDG.E R24, desc[UR6][R10.64+0xec] ;  /* 0x0000ec060a183981 */ /* 0x000ea8000c1e1900 */
[----:B------:R-:W2:Y:S01]  /*1710*/  @P4 LDG.E R12, desc[UR6][R10.64+0x100] ;  /* 0x000100060a0c4981 */ /* 0x000ea2000c1e1900 */
[----:B------:R-:W-:-:S03]  /*1720*/  @P1 LOP3.LUT R5, R5, R14, RZ, 0x3c, !PT ;  /* 0x0000000e05051212 */ /* 0x000fc600078e3cff */
[----:B------:R-:W2:Y:S01]  /*1730*/  @P5 LDG.E R14, desc[UR6][R10.64+0x104] ;  /* 0x000104060a0e5981 */ /* 0x000ea2000c1e1900 */
[----:B---3--:R-:W-:-:S03]  /*1740*/  @P2 LOP3.LUT R6, R6, R17, RZ, 0x3c, !PT ;  /* 0x0000001106062212 */ /* 0x008fc600078e3cff */
[----:B------:R-:W3:Y:S01]  /*1750*/  @P5 LDG.E R17, desc[UR6][R10.64+0x108] ;  /* 0x000108060a115981 */ /* 0x000ee2000c1e1900 */
[----:B----4-:R-:W-:-:S03]  /*1760*/  @P2 LOP3.LUT R4, R4, R19, RZ, 0x3c, !PT ;  /* 0x0000001304042212 */ /* 0x010fc600078e3cff */
[----:B------:R-:W4:Y:S01]  /*1770*/  @P5 LDG.E R19, desc[UR6][R10.64+0x110] ;  /* 0x000110060a135981 */ /* 0x000f22000c1e1900 */
[----:B--2---:R-:W-:-:S03]  /*1780*/  @P2 LOP3.LUT R7, R7, R16, RZ, 0x3c, !PT ;  /* 0x0000001007072212 */ /* 0x004fc600078e3cff */
[----:B------:R-:W2:Y:S01]  /*1790*/  @P5 LDG.E R16, desc[UR6][R10.64+0x10c] ;  /* 0x00010c060a105981 */ /* 0x000ea2000c1e1900 */
[----:B------:R-:W-:-:S03]  /*17a0*/  @P2 LOP3.LUT R5, R5, R18, RZ, 0x3c, !PT ;  /* 0x0000001205052212 */ /* 0x000fc600078e3cff */
[----:B------:R-:W2:Y:S01]  /*17b0*/  @P5 LDG.E R18, desc[UR6][R10.64+0x114] ;  /* 0x000114060a125981 */ /* 0x000ea2000c1e1900 */
[----:B------:R-:W-:-:S03]  /*17c0*/  @P3 LOP3.LUT R4, R4, R23, RZ, 0x3c, !PT ;  /* 0x0000001704043212 */ /* 0x000fc600078e3cff */
[----:B------:R-:W2:Y:S01]  /*17d0*/  @P0 LDG.E R23, desc[UR6][R10.64+0x130] ;  /* 0x000130060a170981 */ /* 0x000ea2000c1e1900 */
[----:B------:R-:W-:Y:S02]  /*17e0*/  @P4 LOP3.LUT R4, R4, R15, RZ, 0x3c, !PT ;  /* 0x0000000f04044212 */ /* 0x000fe400078e3cff */
[----:B------:R-:W-:Y:S01]  /*17f0*/  @P3 LOP3.LUT R9, R9, R20, RZ, 0x3c, !PT ;  /* 0x0000001409093212 */ /* 0x000fe200078e3cff */
[----:B------:R-:W2:Y:S01]  /*1800*/  @P6 LDG.E R15, desc[UR6][R10.64+0x124] ;  /* 0x000124060a0f6981 */ /* 0x000ea2000c1e1900 */
[----:B------:R-:W-:-:S03]  /*1810*/  @P3 LOP3.LUT R6, R6, R21, RZ, 0x3c, !PT ;  /* 0x0000001506063212 */ /* 0x000fc600078e3cff */
[----:B------:R-:W2:Y:S01]  /*1820*/  @P6 LDG.E R20, desc[UR6][R10.64+0x118] ;  /* 0x000118060a146981 */ /* 0x000ea2000c1e1900 */
[----:B------:R-:W-:-:S03]  /*1830*/  @P3 LOP3.LUT R7, R7, R22, RZ, 0x3c, !PT ;  /* 0x0000001607073212 */ /* 0x000fc600078e3cff */
        /* <DEDUP_REMOVED lines=9> */
[----:B------:R-:W2:Y:S04]  /*18d0*/  @P0 LDG.E R12, desc[UR6][R10.64+0x134] ;  /* 0x000134060a0c0981 */ /* 0x000ea8000c1e1900 */
[----:B------:R-:W2:Y:S04]  /*18e0*/  @P0 LDG.E R28, desc[UR6][R10.64+0x13c] ;  /* 0x00013c060a1c0981 */ /* 0x000ea8000c1e1900 */
[----:B------:R-:W2:Y:S01]  /*18f0*/  @P0 LDG.E R25, desc[UR6][R10.64+0x138] ;  /* 0x000138060a190981 */ /* 0x000ea2000c1e1900 */
[----:B------:R-:W-:Y:S01]  /*1900*/  UIADD3 UR4, UPT, UPT, UR4, 0x10, URZ ;  /* 0x0000001004047890 */ /* 0x000fe2000fffe0ff */
[----:B------:R-:W-:-:S03]  /*1910*/  @P5 LOP3.LUT R9, R9, R14, RZ, 0x3c, !PT ;  /* 0x0000000e09095212 */ /* 0x000fc600078e3cff */
[----:B------:R-:W-:Y:S01]  /*1920*/  UISETP.NE.AND UP0, UPT, UR4, 0x20, UPT ;  /* 0x000000200400788c */ /* 0x000fe2000bf05270 */
[----:B---3--:R-:W-:Y:S02]  /*1930*/  @P5 LOP3.LUT R6, R6, R17, RZ, 0x3c, !PT ;  /* 0x0000001106065212 */ /* 0x008fe400078e3cff */
[----:B----4-:R-:W-:Y:S02]  /*1940*/  @P5 LOP3.LUT R4, R4, R19, RZ, 0x3c, !PT ;  /* 0x0000001304045212 */ /* 0x010fe400078e3cff */
[----:B--2---:R-:W-:Y:S02]  /*1950*/  @P5 LOP3.LUT R7, R7, R16, RZ, 0x3c, !PT ;  /* 0x0000001007075212 */ /* 0x004fe400078e3cff */
[----:B------:R-:W-:Y:S02]  /*1960*/  @P5 LOP3.LUT R5, R5, R18, RZ, 0x3c, !PT ;  /* 0x0000001205055212 */ /* 0x000fe400078e3cff */
[----:B------:R-:W-:Y:S02]  /*1970*/  @P6 LOP3.LUT R4, R4, R15, RZ, 0x3c, !PT ;  /* 0x0000000f04046212 */ /* 0x000fe400078e3cff */
[----:B------:R-:W-:-:S02]  /*1980*/  @P6 LOP3.LUT R9, R9, R20, RZ, 0x3c, !PT ;  /* 0x0000001409096212 */ /* 0x000fc400078e3cff */
[----:B------:R-:W-:Y:S02]  /*1990*/  @P6 LOP3.LUT R6, R6, R21, RZ, 0x3c, !PT ;  /* 0x0000001506066212 */ /* 0x000fe400078e3cff */
[----:B------:R-:W-:Y:S02]  /*19a0*/  @P6 LOP3.LUT R7, R7, R22, RZ, 0x3c, !PT ;  /* 0x0000001607076212 */ /* 0x000fe400078e3cff */
[----:B------:R-:W-:Y:S02]  /*19b0*/  @P6 LOP3.LUT R5, R5, R24, RZ, 0x3c, !PT ;  /* 0x0000001805056212 */ /* 0x000fe400078e3cff */
[----:B------:R-:W-:Y:S02]  /*19c0*/  @P0 LOP3.LUT R6, R6, R23, RZ, 0x3c, !PT ;  /* 0x0000001706060212 */ /* 0x000fe400078e3cff */
[----:B------:R-:W-:Y:S02]  /*19d0*/  @P0 LOP3.LUT R9, R9, R26, RZ, 0x3c, !PT ;  /* 0x0000001a09090212 */ /* 0x000fe400078e3cff */
[----:B------:R-:W-:-:S02]  /*19e0*/  @P0 LOP3.LUT R7, R7, R12, RZ, 0x3c, !PT ;  /* 0x0000000c07070212 */ /* 0x000fc400078e3cff */
[----:B------:R-:W-:Y:S02]  /*19f0*/  @P0 LOP3.LUT R5, R5, R28, RZ, 0x3c, !PT ;  /* 0x0000001c05050212 */ /* 0x000fe400078e3cff */
[----:B------:R-:W-:Y:S01]  /*1a00*/  @P0 LOP3.LUT R4, R4, R25, RZ, 0x3c, !PT ;  /* 0x0000001904040212 */ /* 0x000fe200078e3cff */
[----:B------:R-:W-:Y:S06]  /*1a10*/  BRA.U UP0, `(.L_x_8) ;  /* 0xfffffff500487547 */ /* 0x000fec000b83ffff */
[----:B------:R-:W-:-:S05]  /*1a20*/  VIADD R13, R13, 0x1 ;  /* 0x000000010d0d7836 */ /* 0x000fca0000000000 */
[----:B------:R-:W-:-:S13]  /*1a30*/  ISETP.NE.AND P0, PT, R13, 0x5, PT ;  /* 0x000000050d00780c */ /* 0x000fda0003f05270 */
[----:B------:R-:W-:Y:S05]  /*1a40*/  @P0 BRA `(.L_x_9) ;  /* 0xfffffff4002c0947 */ /* 0x000fea000383ffff */
[----:B------:R-:W0:Y:S01]  /*1a50*/  LDC R10, c[0x0][0x388] ;  /* 0x0000e200ff0a7b82 */ /* 0x000e220000000800 */
[----:B------:R-:W-:Y:S01]  /*1a60*/  IMAD.MOV.U32 R8, RZ, RZ, -0x266e14b1 ;  /* 0xd991eb4fff087424 */ /* 0x000fe200078e00ff */
[----:B------:R-:W-:Y:S04]  /*1a70*/  STG.E.64 desc[UR6][R2.64+0x8], R6 ;  /* 0x0000080602007986 */ /* 0x000fe8000c101b06 */
[----:B------:R-:W-:Y:S04]  /*1a80*/  STG.E.64 desc[UR6][R2.64+0x10], R4 ;  /* 0x0000100402007986 */ /* 0x000fe8000c101b06 */
[----:B------:R-:W-:Y:S04]  /*1a90*/  STG.E.64 desc[UR6][R2.64+0x18], RZ ;  /* 0x000018ff02007986 */ /* 0x000fe8000c101b06 */
[----:B------:R-:W-:Y:S04]  /*1aa0*/  STG.E desc[UR6][R2.64+0x20], RZ ;  /* 0x000020ff02007986 */ /* 0x000fe8000c101906 */
[----:B------:R-:W-:Y:S01]  /*1ab0*/  STG.E.64 desc[UR6][R2.64+0x28], RZ ;  /* 0x000028ff02007986 */ /* 0x000fe2000c101b06 */
[----:B0-----:R-:W-:-:S02]  /*1ac0*/  LOP3.LUT R0, R10, 0xaad26b49, RZ, 0x3c, !PT ;  /* 0xaad26b490a007812 */ /* 0x001fc400078e3cff */
[----:B------:R-:W-:-:S03]  /*1ad0*/  ISETP.GT.AND P0, PT, R10, -0x1, PT ;  /* 0xffffffff0a00780c */ /* 0x000fc60003f04270 */
[----:B------:R-:W-:Y:S01]  /*1ae0*/  IMAD R0, R0, 0x4182bed5, RZ ;  /* 0x4182bed500007824 */ /* 0x000fe200078e02ff */
[----:B------:R-:W-:-:S05]  /*1af0*/  SEL R11, R8, 0x8bf16996, P0 ;  /* 0x8bf16996080b7807 */ /* 0x000fca0000000000 */
[----:B------:R-:W-:-:S04]  /*1b00*/  IMAD.IADD R0, R0, 0x1, R11 ;  /* 0x0000000100007824 */ /* 0x000fc800078e020b */
[----:B------:R-:W-:-:S05]  /*1b10*/  VIADD R8, R0, 0x6a788e ;  /* 0x006a788e00087836 */ /* 0x000fca0000000000 */
[----:B------:R-:W-:Y:S01]  /*1b20*/  STG.E.64 desc[UR6][R2.64], R8 ;  /* 0x0000000802007986 */ /* 0x000fe2000c101b06 */
[----:B------:R-:W-:Y:S05]  /*1b30*/  EXIT ;  /* 0x000000000000794d */ /* 0x000fea0003800000 */
.L_x_10:
[----:B------:R-:W-:-:S00]  /*1b40*/  BRA `(.L_x_10) ;  /* 0xfffffffc00fc7947 */ /* 0x000fc0000383ffff */
[----:B------:R-:W-:-:S00]  /*1b50*/  NOP ;  /* 0x0000000000007918 */ /* 0x000fc00000000000 */
        /* <DEDUP_REMOVED lines=10> */
.L_x_45:


//--------------------- .text._Z14updateReplicasPcPiS0_i --------------------------
	.section	.text._Z14updateReplicasPcPiS0_i,"ax",@progbits
	.align	128
        .global         _Z14updateReplicasPcPiS0_i
        .type           _Z14updateReplicasPcPiS0_i,@function
        .size           _Z14updateReplicasPcPiS0_i,(.L_x_46 - _Z14updateReplicasPcPiS0_i)
        .other          _Z14updateReplicasPcPiS0_i,@"STO_CUDA_ENTRY STV_DEFAULT"
_Z14updateReplicasPcPiS0_i:
.text._Z14updateReplicasPcPiS0_i:
[----:B------:R-:W-:Y:S01]  /*0000*/  LDC R1, c[0x0][0x37c] ;  /* 0x0000df00ff017b82 */ /* 0x000fe20000000800 */
[----:B------:R-:W0:Y:S07]  /*0010*/  S2R R0, SR_TID.X ;  /* 0x0000000000007919 */ /* 0x000e2e0000002100 */
[----:B------:R-:W0:Y:S01]  /*0020*/  S2UR UR4, SR_CTAID.X ;  /* 0x00000000000479c3 */ /* 0x000e220000002500 */
[----:B------:R-:W1:Y:S07]  /*0030*/  LDCU.64 UR12, c[0x0][0x358] ;  /* 0x00006b00ff0c77ac */ /* 0x000e6e0008000a00 */
[----:B------:R-:W0:Y:S08]  /*0040*/  LDC R5, c[0x0][0x360] ;  /* 0x0000d800ff057b82 */ /* 0x000e300000000800 */
[----:B------:R-:W2:Y:S01]  /*0050*/  LDC.64 R2, c[0x0][0x390] ;  /* 0x0000e400ff027b82 */ /* 0x000ea20000000a00 */
[----:B0-----:R-:W-:-:S04]  /*0060*/  IMAD R0, R5, UR4, R0 ;  /* 0x0000000405007c24 */ /* 0x001fc8000f8e0200 */
[----:B--2---:R-:W-:-:S05]  /*0070*/  IMAD.WIDE R2, R0, 0x4, R2 ;  /* 0x0000000400027825 */ /* 0x004fca00078e0202 */
[----:B-1----:R-:W2:Y:S02]  /*0080*/  LDG.E R5, desc[UR12][R2.64] ;  /* 0x0000000c02057981 */ /* 0x002ea4000c1e1900 */
[----:B--2---:R-:W-:-:S13]  /*0090*/  ISETP.NE.AND P0, PT, R5, R0, PT ;  /* 0x000000000500720c */ /* 0x004fda0003f05270 */
[----:B------:R-:W-:Y:S05]  /*00a0*/  @!P0 EXIT ;  /* 0x000000000000894d */ /* 0x000fea0003800000 */
[----:B------:R-:W0:Y:S02]  /*00b0*/  LDCU UR7, c[0x0][0x398] ;  /* 0x00007300ff0777ac */ /* 0x000e240008000800 */
[----:B0-----:R-:W-:-:S09]  /*00c0*/  UISETP.GE.AND UP0, UPT, UR7, 0x1, UPT ;  /* 0x000000010700788c */ /* 0x001fd2000bf06270 */
[----:B------:R-:W-:Y:S05]  /*00d0*/  BRA.U !UP0, `(.L_x_11) ;  /* 0x0000000508e47547 */ /* 0x000fea000b800000 */
[----:B------:R-:W-:Y:S02]  /*00e0*/  UISETP.GE.U32.AND UP1, UPT, UR7, 0x10, UPT ;  /* 0x000000100700788c */ /* 0x000fe4000bf26070 */
[----:B------:R-:W-:Y:S01]  /*00f0*/  IMAD R8, R5, UR7, RZ ;  /* 0x0000000705087c24 */ /* 0x000fe2000f8e02ff */
[----:B------:R-:W-:Y:S02]  /*0100*/  ULOP3.LUT UR10, UR7, 0xf, URZ, 0xc0, !UPT ;  /* 0x0000000f070a7892 */ /* 0x000fe4000f8ec0ff */
[----:B------:R-:W-:Y:S01]  /*0110*/  IMAD R9, R0, UR7, RZ ;  /* 0x0000000700097c24 */ /* 0x000fe2000f8e02ff */
[----:B------:R-:W-:Y:S01]  /*0120*/  UMOV UR4, URZ ;  /* 0x000000ff00047c82 */ /* 0x000fe20008000000 */
[----:B------:R-:W-:Y:S02]  /*0130*/  UISETP.NE.AND UP0, UPT, UR10, URZ, UPT ;  /* 0x000000ff0a00728c */ /* 0x000fe4000bf05270 */
[----:B------:R-:W-:Y:S09]  /*0140*/  BRA.U !UP1, `(.L_x_12) ;  /* 0x0000000109c07547 */ /* 0x000ff2000b800000 */
[----:B------:R-:W0:Y:S01]  /*0150*/  LDCU.64 UR8, c[0x0][0x380] ;  /* 0x00007000ff0877ac */ /* 0x000e220008000a00 */
[----:B------:R-:W-:Y:S02]  /*0160*/  IMAD.MOV.U32 R10, RZ, RZ, R9 ;  /* 0x000000ffff0a7224 */ /* 0x000fe400078e0009 */
[----:B------:R-:W-:Y:S01]  /*0170*/  IMAD.MOV.U32 R11, RZ, RZ, R8 ;  /* 0x000000ffff0b7224 */ /* 0x000fe200078e0008 */
[----:B------:R-:W-:Y:S02]  /*0180*/  ULOP3.LUT UR4, UR7, 0x7ffffff0, URZ, 0xc0, !UPT ;  /* 0x7ffffff007047892 */ /* 0x000fe4000f8ec0ff */
[----:B0-----:R-:W-:Y:S02]  /*0190*/  UIADD3 UR5, UP1, UPT, UR8, 0x7, URZ ;  /* 0x0000000708057890 */ /* 0x001fe4000ff3e0ff */
[----:B------:R-:W-:Y:S02]  /*01a0*/  UIADD3 UR8, UPT, UPT, -UR4, URZ, URZ ;  /* 0x000000ff04087290 */ /* 0x000fe4000fffe1ff */
[----:B------:R-:W-:-:S12]  /*01b0*/  UIADD3.X UR6, UPT, UPT, URZ, UR9, URZ, UP1, !UPT ;  /* 0x00000009ff067290 */ /* 0x000fd80008ffe4ff */
.L_x_13:
[----:B------:R-:W-:-:S04]  /*01c0*/  IADD3 R6, P0, PT, R11, UR5, RZ ;  /* 0x000000050b067c10 */ /* 0x000fc8000ff1e0ff */
[----:B------:R-:W-:-:S05]  /*01d0*/  LEA.HI.X.SX32 R7, R11, UR6, 0x1, P0 ;  /* 0x000000060b077c11 */ /* 0x000fca00080f0eff */
[----:B----4-:R-:W2:Y:S01]  /*01e0*/  LDG.E.U8 R13, desc[UR12][R6.64+-0x7] ;  /* 0xfffff90c060d7981 */ /* 0x010ea2000c1e1100 */
[----:B------:R-:W-:-:S04]  /*01f0*/  IADD3 R4, P0, PT, R10, UR5, RZ ;  /* 0x000000050a047c10 */ /* 0x000fc8000ff1e0ff */
[----:B------:R-:W-:-:S05]  /*0200*/  LEA.HI.X.SX32 R5, R10, UR6, 0x1, P0 ;  /* 0x000000060a057c11 */ /* 0x000fca00080f0eff */
[----:B--2---:R0:W-:Y:S04]  /*0210*/  STG.E.U8 desc[UR12][R4.64+-0x7], R13 ;  /* 0xfffff90d04007986 */ /* 0x0041e8000c10110c */
[----:B------:R-:W2:Y:S04]  /*0220*/  LDG.E.U8 R15, desc[UR12][R6.64+-0x6] ;  /* 0xfffffa0c060f7981 */ /* 0x000ea8000c1e1100 */
[----:B--2---:R1:W-:Y:S04]  /*0230*/  STG.E.U8 desc[UR12][R4.64+-0x6], R15 ;  /* 0xfffffa0f04007986 */ /* 0x0043e8000c10110c */
[----:B------:R-:W2:Y:S04]  /*0240*/  LDG.E.U8 R17, desc[UR12][R6.64+-0x5] ;  /* 0xfffffb0c06117981 */ /* 0x000ea8000c1e1100 */
[----:B--2---:R2:W-:Y:S04]  /*0250*/  STG.E.U8 desc[UR12][R4.64+-0x5], R17 ;  /* 0xfffffb1104007986 */ /* 0x0045e8000c10110c */
[----:B------:R-:W3:Y:S04]  /*0260*/  LDG.E.U8 R19, desc[UR12][R6.64+-0x4] ;  /* 0xfffffc0c06137981 */ /* 0x000ee8000c1e1100 */
[----:B---3--:R3:W-:Y:S04]  /*0270*/  STG.E.U8 desc[UR12][R4.64+-0x4], R19 ;  /* 0xfffffc1304007986 */ /* 0x0087e8000c10110c */
[----:B------:R-:W4:Y:S04]  /*0280*/  LDG.E.U8 R21, desc[UR12][R6.64+-0x3] ;  /* 0xfffffd0c06157981 */ /* 0x000f28000c1e1100 */
[----:B----4-:R4:W-:Y:S04]  /*0290*/  STG.E.U8 desc[UR12][R4.64+-0x3], R21 ;  /* 0xfffffd1504007986 */ /* 0x0109e8000c10110c */
[----:B------:R-:W5:Y:S04]  /*02a0*/  LDG.E.U8 R23, desc[UR12][R6.64+-0x2] ;  /* 0xfffffe0c06177981 */ /* 0x000f68000c1e1100 */
[----:B-----5:R5:W-:Y:S04]  /*02b0*/  STG.E.U8 desc[UR12][R4.64+-0x2], R23 ;  /* 0xfffffe1704007986 */ /* 0x020be8000c10110c */
[----:B0-----:R-:W2:Y:S04]  /*02c0*/  LDG.E.U8 R13, desc[UR12][R6.64+-0x1] ;  /* 0xffffff0c060d7981 */ /* 0x001ea8000c1e1100 */
[----:B--2---:R0:W-:Y:S04]  /*02d0*/  STG.E.U8 desc[UR12][R4.64+-0x1], R13 ;  /* 0xffffff0d04007986 */ /* 0x0041e8000c10110c */
[----:B-1----:R-:W2:Y:S04]  /*02e0*/  LDG.E.U8 R15, desc[UR12][R6.64] ;  /* 0x0000000c060f7981 */ /* 0x002ea8000c1e1100 */
[----:B--2---:R1:W-:Y:S04]  /*02f0*/  STG.E.U8 desc[UR12][R4.64], R15 ;  /* 0x0000000f04007986 */ /* 0x0043e8000c10110c */
[----:B------:R-:W2:Y:S04]  /*0300*/  LDG.E.U8 R17, desc[UR12][R6.64+0x1] ;  /* 0x0000010c06117981 */ /* 0x000ea8000c1e1100 */
[----:B--2---:R2:W-:Y:S04]  /*0310*/  STG.E.U8 desc[UR12][R4.64+0x1], R17 ;  /* 0x0000011104007986 */ /* 0x0045e8000c10110c */
[----:B---3--:R-:W3:Y:S04]  /*0320*/  LDG.E.U8 R19, desc[UR12][R6.64+0x2] ;  /* 0x0000020c06137981 */ /* 0x008ee8000c1e1100 */
[----:B---3--:R3:W-:Y:S04]  /*0330*/  STG.E.U8 desc[UR12][R4.64+0x2], R19 ;  /* 0x0000021304007986 */ /* 0x0087e8000c10110c */
[----:B----4-:R-:W4:Y:S04]  /*0340*/  LDG.E.U8 R21, desc[UR12][R6.64+0x3] ;  /* 0x0000030c06157981 */ /* 0x010f28000c1e1100 */
[----:B----4-:R4:W-:Y:S04]  /*0350*/  STG.E.U8 desc[UR12][R4.64+0x3], R21 ;  /* 0x0000031504007986 */ /* 0x0109e8000c10110c */
[----:B-----5:R-:W5:Y:S04]  /*0360*/  LDG.E.U8 R23, desc[UR12][R6.64+0x4] ;  /* 0x0000040c06177981 */ /* 0x020f68000c1e1100 */
[----:B-----5:R4:W-:Y:S04]  /*0370*/  STG.E.U8 desc[UR12][R4.64+0x4], R23 ;  /* 0x0000041704007986 */ /* 0x0209e8000c10110c */
[----:B0-----:R-:W5:Y:S04]  /*0380*/  LDG.E.U8 R13, desc[UR12][R6.64+0x5] ;  /* 0x0000050c060d7981 */ /* 0x001f68000c1e1100 */
[----:B-----5:R4:W-:Y:S04]  /*0390*/  STG.E.U8 desc[UR12][R4.64+0x5], R13 ;  /* 0x0000050d04007986 */ /* 0x0209e8000c10110c */
[----:B-1----:R-:W5:Y:S04]  /*03a0*/  LDG.E.U8 R15, desc[UR12][R6.64+0x6] ;  /* 0x0000060c060f7981 */ /* 0x002f68000c1e1100 */
[----:B-----5:R4:W-:Y:S04]  /*03b0*/  STG.E.U8 desc[UR12][R4.64+0x6], R15 ;  /* 0x0000060f04007986 */ /* 0x0209e8000c10110c */
[----:B--2---:R-:W2:Y:S04]  /*03c0*/  LDG.E.U8 R17, desc[UR12][R6.64+0x7] ;  /* 0x0000070c06117981 */ /* 0x004ea8000c1e1100 */
[----:B--2---:R4:W-:Y:S04]  /*03d0*/  STG.E.U8 desc[UR12][R4.64+0x7], R17 ;  /* 0x0000071104007986 */ /* 0x0049e8000c10110c */
[----:B---3--:R-:W2:Y:S01]  /*03e0*/  LDG.E.U8 R19, desc[UR12][R6.64+0x8] ;  /* 0x0000080c06137981 */ /* 0x008ea2000c1e1100 */
[----:B------:R-:W-:Y:S01]  /*03f0*/  UIADD3 UR8, UPT, UPT, UR8, 0x10, URZ ;  /* 0x0000001008087890 */ /* 0x000fe2000fffe0ff */
[----:B------:R-:W-:-:S02]  /*0400*/  VIADD R11, R11, 0x10 ;  /* 0x000000100b0b7836 */ /* 0x000fc40000000000 */
[----:B------:R-:W-:Y:S01]  /*0410*/  VIADD R10, R10, 0x10 ;  /* 0x000000100a0a7836 */ /* 0x000fe20000000000 */
[----:B------:R-:W-:Y:S01]  /*0420*/  UISETP.NE.AND UP1, UPT, UR8, URZ, UPT ;  /* 0x000000ff0800728c */ /* 0x000fe2000bf25270 */
[----:B--2---:R4:W-:Y:S08]  /*0430*/  STG.E.U8 desc[UR12][R4.64+0x8], R19 ;  /* 0x0000081304007986 */ /* 0x0049f0000c10110c */
[----:B------:R-:W-:Y:S05]  /*0440*/  BRA.U UP1, `(.L_x_13) ;  /* 0xfffffffd015c7547 */ /* 0x000fea000b83ffff */
.L_x_12:
[----:B------:R-:W-:Y:S05]  /*0450*/  BRA.U !UP0, `(.L_x_11) ;  /* 0x0000000508047547 */ /* 0x000fea000b800000 */
[----:B------:R-:W-:Y:S02]  /*0460*/  UISETP.GE.U32.AND UP0, UPT, UR10, 0x8, UPT ;  /* 0x000000080a00788c */ /* 0x000fe4000bf06070 */
[----:B------:R-:W-:-:S04]  /*0470*/  ULOP3.LUT UR6, UR7, 0x7, URZ, 0xc0, !UPT ;  /* 0x0000000707067892 */ /* 0x000fc8000f8ec0ff */
[----:B------:R-:W-:-:S03]  /*0480*/  UISETP.NE.AND UP1, UPT, UR6, URZ, UPT ;  /* 0x000000ff0600728c */ /* 0x000fc6000bf25270 */
[----:B------:R-:W-:Y:S08]  /*0490*/  BRA.U !UP0, `(.L_x_14) ;  /* 0x0000000108607547 */ /* 0x000ff0000b800000 */
[----:B------:R-:W0:Y:S01]  /*04a0*/  LDCU.64 UR8, c[0x0][0x380] ;  /* 0x00007000ff0877ac */ /* 0x000e220008000a00 */
[----:B----4-:R-:W-:-:S05]  /*04b0*/  VIADD R4, R8, UR4 ;  /* 0x0000000408047c36 */ /* 0x010fca0008000000 */
[----:B0-----:R-:W-:-:S04]  /*04c0*/  IADD3 R6, P0, PT, R4, UR8, RZ ;  /* 0x0000000804067c10 */ /* 0x001fc8000ff1e0ff */
[----:B------:R-:W-:-:S05]  /*04d0*/  LEA.HI.X.SX32 R7, R4, UR9, 0x1, P0 ;  /* 0x0000000904077c11 */ /* 0x000fca00080f0eff */
[----:B------:R-:W2:Y:S01]  /*04e0*/  LDG.E.U8 R11, desc[UR12][R6.64] ;  /* 0x0000000c060b7981 */ /* 0x000ea2000c1e1100 */
[----:B------:R-:W-:-:S05]  /*04f0*/  VIADD R5, R9, UR4 ;  /* 0x0000000409057c36 */ /* 0x000fca0008000000 */
        /* <DEDUP_REMOVED lines=9> */
[----:B------:R-:W3:Y:S04]  /*0590*/  LDG.E.U8 R19, desc[UR12][R6.64+0x4] ;  /* 0x0000040c06137981 */ /* 0x000ee8000c1e1100 */
[----:B---3--:R2:W-:Y:S04]  /*05a0*/  STG.E.U8 desc[UR12][R4.64+0x4], R19 ;  /* 0x0000041304007986 */ /* 0x0085e8000c10110c */
[----:B------:R-:W3:Y:S04]  /*05b0*/  LDG.E.U8 R21, desc[UR12][R6.64+0x5] ;  /* 0x0000050c06157981 */ /* 0x000ee8000c1e1100 */
[----:B---3--:R2:W-:Y:S04]  /*05c0*/  STG.E.U8 desc[UR12][R4.64+0x5], R21 ;  /* 0x0000051504007986 */ /* 0x0085e8000c10110c */
[----:B0-----:R-:W3:Y:S04]  /*05d0*/  LDG.E.U8 R11, desc[UR12][R6.64+0x6] ;  /* 0x0000060c060b7981 */ /* 0x001ee8000c1e1100 */
[----:B---3--:R2:W-:Y:S04]  /*05e0*/  STG.E.U8 desc[UR12][R4.64+0x6], R11 ;  /* 0x0000060b04007986 */ /* 0x0085e8000c10110c */
[----:B-1----:R-:W3:Y:S01]  /*05f0*/  LDG.E.U8 R13, desc[UR12][R6.64+0x7] ;  /* 0x0000070c060d7981 */ /* 0x002ee2000c1e1100 */
[----:B------:R-:W-:-:S03]  /*0600*/  UIADD3 UR4, UPT, UPT, UR4, 0x8, URZ ;  /* 0x0000000804047890 */ /* 0x000fc6000fffe0ff */
[----:B---3--:R2:W-:Y:S09]  /*0610*/  STG.E.U8 desc[UR12][R4.64+0x7], R13 ;  /* 0x0000070d04007986 */ /* 0x0085f2000c10110c */
.L_x_14:
[----:B------:R-:W-:Y:S05]  /*0620*/  BRA.U !UP1, `(.L_x_11) ;  /* 0x0000000109907547 */ /* 0x000fea000b800000 */
[----:B------:R-:W-:Y:S02]  /*0630*/  UISETP.GE.U32.AND UP0, UPT, UR6, 0x4, UPT ;  /* 0x000000040600788c */ /* 0x000fe4000bf06070 */
[----:B------:R-:W-:-:S04]  /*0640*/  ULOP3.LUT UR5, UR7, 0x3, URZ, 0xc0, !UPT ;  /* 0x0000000307057892 */ /* 0x000fc8000f8ec0ff */
[----:B------:R-:W-:-:S03]  /*0650*/  UISETP.NE.AND UP1, UPT, UR5, URZ, UPT ;  /* 0x000000ff0500728c */ /* 0x000fc6000bf25270 */
[----:B------:R-:W-:Y:S08]  /*0660*/  BRA.U !UP0, `(.L_x_15) ;  /* 0x0000000108407547 */ /* 0x000ff0000b800000 */
[----:B------:R-:W0:Y:S01]  /*0670*/  LDCU.64 UR6, c[0x0][0x380] ;  /* 0x00007000ff0677ac */ /* 0x000e220008000a00 */
[----:B--2-4-:R-:W-:-:S04]  /*0680*/  IADD3 R5, PT, PT, R8, UR4, RZ ;  /* 0x0000000408057c10 */ /* 0x014fc8000fffe0ff */
        /* <DEDUP_REMOVED lines=11> */
[----:B------:R-:W2:Y:S01]  /*0740*/  LDG.E.U8 R17, desc[UR12][R4.64+0x3] ;  /* 0x0000030c04117981 */ /* 0x000ea2000c1e1100 */
[----:B------:R-:W-:-:S03]  /*0750*/  UIADD3 UR4, UPT, UPT, UR4, 0x4, URZ ;  /* 0x0000000404047890 */ /* 0x000fc6000fffe0ff */
[----:B--2---:R0:W-:Y:S09]  /*0760*/  STG.E.U8 desc[UR12][R6.64+0x3], R17 ;  /* 0x0000031106007986 */ /* 0x0041f2000c10110c */
.L_x_15:
[----:B------:R-:W-:Y:S05]  /*0770*/  BRA.U !UP1, `(.L_x_11) ;  /* 0x00000001093c7547 */ /* 0x000fea000b800000 */
[----:B------:R-:W-:Y:S01]  /*0780*/  VIADD R9, R9, UR4 ;  /* 0x0000000409097c36 */ /* 0x000fe20008000000 */
[----:B------:R-:W1:Y:S01]  /*0790*/  LDCU.64 UR6, c[0x0][0x380] ;  /* 0x00007000ff0677ac */ /* 0x000e620008000a00 */
[----:B------:R-:W-:Y:S01]  /*07a0*/  VIADD R8, R8, UR4 ;  /* 0x0000000408087c36 */ /* 0x000fe20008000000 */
[----:B------:R-:W-:-:S12]  /*07b0*/  UIADD3 UR5, UPT, UPT, -UR5, URZ, URZ ;  /* 0x000000ff05057290 */ /* 0x000fd8000fffe1ff */
.L_x_16:
[----:B-12-4-:R-:W-:-:S04]  /*07c0*/  IADD3 R4, P0, PT, R8, UR6, RZ ;  /* 0x0000000608047c10 */ /* 0x016fc8000ff1e0ff */
[----:B---3--:R-:W-:-:S06]  /*07d0*/  LEA.HI.X.SX32 R5, R8, UR7, 0x1, P0 ;  /* 0x0000000708057c11 */ /* 0x008fcc00080f0eff */
[----:B------:R-:W2:Y:S01]  /*07e0*/  LDG.E.U8 R5, desc[UR12][R4.64] ;  /* 0x0000000c04057981 */ /* 0x000ea2000c1e1100 */
[C---:B0-----:R-:W-:Y:S01]  /*07f0*/  IADD3 R6, P0, PT, R9.reuse, UR6, RZ ;  /* 0x0000000609067c10 */ /* 0x041fe2000ff1e0ff */
[----:B------:R-:W-:Y:S01]  /*0800*/  UIADD3 UR5, UPT, UPT, UR5, 0x1, URZ ;  /* 0x0000000105057890 */ /* 0x000fe2000fffe0ff */
[----:B------:R-:W-:Y:S02]  /*0810*/  VIADD R8, R8, 0x1 ;  /* 0x0000000108087836 */ /* 0x000fe40000000000 */
[C---:B------:R-:W-:Y:S01]  /*0820*/  LEA.HI.X.SX32 R7, R9.reuse, UR7, 0x1, P0 ;  /* 0x0000000709077c11 */ /* 0x040fe200080f0eff */
[----:B------:R-:W-:Y:S01]  /*0830*/  UISETP.NE.AND UP0, UPT, UR5, URZ, UPT ;  /* 0x000000ff0500728c */ /* 0x000fe2000bf05270 */
[----:B------:R-:W-:-:S03]  /*0840*/  IADD3 R9, PT, PT, R9, 0x1, RZ ;  /* 0x0000000109097810 */ /* 0x000fc60007ffe0ff */
[----:B--2---:R3:W-:Y:S05]  /*0850*/  STG.E.U8 desc[UR12][R6.64], R5 ;  /* 0x0000000506007986 */ /* 0x0047ea000c10110c */
[----:B------:R-:W-:Y:S05]  /*0860*/  BRA.U UP0, `(.L_x_16) ;  /* 0xfffffffd00d47547 */ /* 0x000fea000b83ffff */
.L_x_11:
[----:B--234-:R-:W2:Y:S01]  /*0870*/  LDG.E R5, desc[UR12][R2.64] ;  /* 0x0000000c02057981 */ /* 0x01cea2000c1e1900 */
[----:B0-----:R-:W2:Y:S02]  /*0880*/  LDC.64 R6, c[0x0][0x388] ;  /* 0x0000e200ff067b82 */ /* 0x001ea40000000a00 */
[----:B--2---:R-:W-:-:S06]  /*0890*/  IMAD.WIDE R4, R5, 0x4, R6 ;  /* 0x0000000405047825 */ /* 0x004fcc00078e0206 */
[----:B------:R-:W2:Y:S01]  /*08a0*/  LDG.E R5, desc[UR12][R4.64] ;  /* 0x0000000c04057981 */ /* 0x000ea2000c1e1900 */
[----:B------:R-:W-:-:S05]  /*08b0*/  IMAD.WIDE R6, R0, 0x4, R6 ;  /* 0x0000000400067825 */ /* 0x000fca00078e0206 */
[----:B--2---:R-:W-:Y:S01]  /*08c0*/  STG.E desc[UR12][R6.64], R5 ;  /* 0x0000000506007986 */ /* 0x004fe2000c10190c */
[----:B------:R-:W-:Y:S05]  /*08d0*/  EXIT ;  /* 0x000000000000794d */ /* 0x000fea0003800000 */
.L_x_17:
        /* <DEDUP_REMOVED lines=10> */
.L_x_46:


//--------------------- .text._Z11equilibrateP17curandStateXORWOWPcPiiiiii --------------------------
	.section	.text._Z11equilibrateP17curandStateXORWOWPcPiiiiii,"ax",@progbits
	.align	128
        .global         _Z11equilibrateP17curandStateXORWOWPcPiiiiii
        .type           _Z11equilibrateP17curandStateXORWOWPcPiiiiii,@function
        .size           _Z11equilibrateP17curandStateXORWOWPcPiiiiii,(.L_x_47 - _Z11equilibrateP17curandStateXORWOWPcPiiiiii)
        .other          _Z11equilibrateP17curandStateXORWOWPcPiiiiii,@"STO_CUDA_ENTRY STV_DEFAULT"
_Z11equilibrateP17curandStateXORWOWPcPiiiiii:
.text._Z11equilibrateP17curandStateXORWOWPcPiiiiii:
[----:B------:R-:W-:Y:S01]  /*0000*/  LDC R1, c[0x0][0x37c] ;  /* 0x0000df00ff017b82 */ /* 0x000fe20000000800 */
[----:B------:R-:W0:Y:S01]  /*0010*/  LDCU UR4, c[0x0][0x3a4] ;  /* 0x00007480ff0477ac */ /* 0x000e220008000800 */
[----:B------:R-:W0:Y:S02]  /*0020*/  LDCU UR8, c[0x0][0x39c] ;  /* 0x00007380ff0877ac */ /* 0x000e240008000800 */
[----:B0-----:R-:W-:-:S04]  /*0030*/  UIMAD UR4, UR4, UR8, URZ ;  /* 0x00000008040472a4 */ /* 0x001fc8000f8e02ff */
[----:B------:R-:W-:-:S06]  /*0040*/  UISETP.GE.AND UP0, UPT, UR4, 0x1, UPT ;  /* 0x000000010400788c */ /* 0x000fcc000bf06270 */
[----:B------:R-:W-:-:S13]  /*0050*/  PLOP3.LUT P0, PT, PT, PT, UP0, 0x80, 0x8 ;  /* 0x000000000008781c */ /* 0x000fda0003f0f008 */
[----:B------:R-:W-:Y:S05]  /*0060*/  @!P0 EXIT ;  /* 0x000000000000894d */ /* 0x000fea0003800000 */
[----:B------:R-:W0:Y:S01]  /*0070*/  LDC R0, c[0x0][0x398] ;  /* 0x0000e600ff007b82 */ /* 0x000e220000000800 */
[----:B------:R-:W1:Y:S01]  /*0080*/  LDCU UR9, c[0x0][0x3a0] ;  /* 0x00007400ff0977ac */ /* 0x000e620008000800 */
[----:B------:R-:W2:Y:S01]  /*0090*/  I2F.U32.RP R2, UR8 ;  /* 0x0000000800027d06 */ /* 0x000ea20008209000 */
[----:B------:R-:W3:Y:S01]  /*00a0*/  S2R R14, SR_CTAID.X ;  /* 0x00000000000e7919 */ /* 0x000ee20000002500 */
[----:B------:R-:W-:Y:S01]  /*00b0*/  ISETP.NE.U32.AND P0, PT, RZ, UR8, PT ;  /* 0x00000008ff007c0c */ /* 0x000fe2000bf05070 */
[----:B------:R-:W3:Y:S01]  /*00c0*/  LDCU UR5, c[0x0][0x360] ;  /* 0x00006c00ff0577ac */ /* 0x000ee20008000800 */
[----:B------:R-:W-:Y:S01]  /*00d0*/  LOP3.LUT R22, RZ, UR8, RZ, 0x33, !PT ;  /* 0x00000008ff167c12 */ /* 0x000fe2000f8e33ff */
[----:B------:R-:W3:Y:S01]  /*00e0*/  S2R R15, SR_TID.X ;  /* 0x00000000000f7919 */ /* 0x000ee20000002100 */
[----:B------:R-:W4:Y:S01]  /*00f0*/  LDC.64 R6, c[0x0][0x380] ;  /* 0x0000e000ff067b82 */ /* 0x000f220000000a00 */
[----:B------:R-:W0:Y:S01]  /*0100*/  LDCU.64 UR6, c[0x0][0x358] ;  /* 0x00006b00ff0677ac */ /* 0x000e220008000a00 */
[----:B------:R-:W0:Y:S01]  /*0110*/  LDCU UR12, c[0x0][0x3a0] ;  /* 0x00007400ff0c77ac */ /* 0x000e220008000800 */
[----:B--2---:R-:W2:Y:S01]  /*0120*/  MUFU.RCP R2, R2 ;  /* 0x0000000200027308 */ /* 0x004ea20000001000 */
[----:B------:R-:W0:Y:S01]  /*0130*/  LDCU.64 UR10, c[0x0][0x388] ;  /* 0x00007100ff0a77ac */ /* 0x000e220008000a00 */
[----:B-1----:R-:W-:-:S02]  /*0140*/  ISETP.NE.U32.AND P1, PT, RZ, UR9, PT ;  /* 0x00000009ff007c0c */ /* 0x002fc4000bf25070 */
[----:B------:R-:W-:Y:S01]  /*0150*/  LOP3.LUT R24, RZ, UR9, RZ, 0x33, !PT ;  /* 0x00000009ff187c12 */ /* 0x000fe2000f8e33ff */
[----:B------:R-:W-:Y:S01]  /*0160*/  UIADD3 UR4, UPT, UPT, -UR4, URZ, URZ ;  /* 0x000000ff04047290 */ /* 0x000fe2000fffe1ff */
[----:B0-----:R-:W-:Y:S02]  /*0170*/  IABS R0, R0 ;  /* 0x0000000000007213 */ /* 0x001fe40000000000 */
[----:B------:R-:W0:Y:S08]  /*0180*/  I2F.U32.RP R3, UR9 ;  /* 0x0000000900037d06 */ /* 0x000e300008209000 */
[----:B------:R-:W1:Y:S01]  /*0190*/  I2F.RP R8, R0 ;  /* 0x0000000000087306 */ /* 0x000e620000209400 */
[----:B--2---:R-:W-:-:S02]  /*01a0*/  VIADD R12, R2, 0xffffffe ;  /* 0x0ffffffe020c7836 */ /* 0x004fc40000000000 */
[----:B---3--:R-:W-:Y:S01]  /*01b0*/  IMAD R2, R14, UR5, R15 ;  /* 0x000000050e027c24 */ /* 0x008fe2000f8e020f */
[----:B------:R-:W2:Y:S04]  /*01c0*/  LDCU UR5, c[0x0][0x3a8] ;  /* 0x00007500ff0577ac */ /* 0x000ea80008000800 */
[----:B0-----:R-:W0:Y:S01]  /*01d0*/  MUFU.RCP R3, R3 ;  /* 0x0000000300037308 */ /* 0x001e220000001000 */
[----:B----4-:R-:W-:-:S07]  /*01e0*/  IMAD.WIDE R6, R2, 0x30, R6 ;  /* 0x0000003002067825 */ /* 0x010fce00078e0206 */
[----:B-1----:R-:W1:Y:S08]  /*01f0*/  MUFU.RCP R8, R8 ;  /* 0x0000000800087308 */ /* 0x002e700000001000 */
[----:B------:R3:W4:Y:S01]  /*0200*/  F2I.FTZ.U32.TRUNC.NTZ R13, R12 ;  /* 0x0000000c000d7305 */ /* 0x000722000021f000 */
[----:B0-----:R-:W-:-:S07]  /*0210*/  VIADD R4, R3, 0xffffffe ;  /* 0x0ffffffe03047836 */ /* 0x001fce0000000000 */
[----:B------:R-:W0:Y:S01]  /*0220*/  F2I.FTZ.U32.TRUNC.NTZ R5, R4 ;  /* 0x0000000400057305 */ /* 0x000e22000021f000 */
[----:B-1----:R-:W-:Y:S02]  /*0230*/  VIADD R10, R8, 0xffffffe ;  /* 0x0ffffffe080a7836 */ /* 0x002fe40000000000 */
[----:B------:R-:W1:Y:S01]  /*0240*/  LDC.64 R8, c[0x0][0x390] ;  /* 0x0000e400ff087b82 */ /* 0x000e620000000a00 */
[----:B---3--:R-:W-:Y:S02]  /*0250*/  IMAD.MOV.U32 R12, RZ, RZ, RZ ;  /* 0x000000ffff0c7224 */ /* 0x008fe400078e00ff */
[----:B----4-:R-:W-:Y:S02]  /*0260*/  IMAD.MOV R3, RZ, RZ, -R13 ;  /* 0x000000ffff037224 */ /* 0x010fe400078e0a0d */
[----:B------:R3:W4:Y:S02]  /*0270*/  F2I.FTZ.U32.TRUNC.NTZ R11, R10 ;  /* 0x0000000a000b7305 */ /* 0x000724000021f000 */
[----:B------:R-:W-:Y:S01]  /*0280*/  IMAD R3, R3, UR8, RZ ;  /* 0x0000000803037c24 */ /* 0x000fe2000f8e02ff */
[----:B0-----:R-:W-:-:S03]  /*0290*/  IADD3 R4, PT, PT, RZ, -R5, RZ ;  /* 0x80000005ff047210 */ /* 0x001fc60007ffe0ff */
[----:B------:R-:W-:-:S04]  /*02a0*/  IMAD.HI.U32 R3, R13, R3, R12 ;  /* 0x000000030d037227 */ /* 0x000fc800078e000c */
[----:B---3--:R-:W-:Y:S02]  /*02b0*/  HFMA2 R10, -RZ, RZ, 0, 0 ;  /* 0x00000000ff0a7431 */ /* 0x008fe400000001ff */
[----:B------:R-:W-:Y:S02]  /*02c0*/  IMAD R13, R4, UR9, RZ ;  /* 0x00000009040d7c24 */ /* 0x000fe4000f8e02ff */
[----:B------:R-:W-:Y:S02]  /*02d0*/  IMAD.MOV.U32 R4, RZ, RZ, RZ ;  /* 0x000000ffff047224 */ /* 0x000fe400078e00ff */
[----:B----4-:R-:W-:Y:S02]  /*02e0*/  IMAD.MOV R15, RZ, RZ, -R11 ;  /* 0x000000ffff0f7224 */ /* 0x010fe400078e0a0b */
[----:B------:R-:W-:-:S04]  /*02f0*/  IMAD.HI.U32 R4, R5, R13, R4 ;  /* 0x0000000d05047227 */ /* 0x000fc800078e0004 */
[----:B------:R-:W-:Y:S02]  /*0300*/  IMAD R5, R15, R0, RZ ;  /* 0x000000000f057224 */ /* 0x000fe400078e02ff */
[----:B-1----:R-:W-:-:S04]  /*0310*/  IMAD.WIDE R8, R2, 0x4, R8 ;  /* 0x0000000402087825 */ /* 0x002fc800078e0208 */
[----:B--2---:R-:W-:-:S07]  /*0320*/  IMAD.HI.U32 R5, R11, R5, R10 ;  /* 0x000000050b057227 */ /* 0x004fce00078e000a */
.L_x_18:
[----:B0-----:R-:W2:Y:S04]  /*0330*/  LDG.E.64 R10, desc[UR6][R6.64] ;  /* 0x00000006060a7981 */ /* 0x001ea8000c1e1b00 */
[----:B------:R-:W3:Y:S04]  /*0340*/  LDG.E.64 R12, desc[UR6][R6.64+0x10] ;  /* 0x00001006060c7981 */ /* 0x000ee8000c1e1b00 */
[----:B------:R-:W4:Y:S01]  /*0350*/  LDG.E.64 R14, desc[UR6][R6.64+0x8] ;  /* 0x00000806060e7981 */ /* 0x000f22000c1e1b00 */
[----:B--2---:R-:W-:-:S04]  /*0360*/  SHF.R.U32.HI R16, RZ, 0x2, R11 ;  /* 0x00000002ff107819 */ /* 0x004fc8000001160b */
[----:B------:R-:W-:Y:S01]  /*0370*/  LOP3.LUT R11, R16, R11, RZ, 0x3c, !PT ;  /* 0x0000000b100b7212 */ /* 0x000fe200078e3cff */
[----:B---3--:R-:W-:Y:S01]  /*0380*/  IMAD.SHL.U32 R18, R13, 0x10, RZ ;  /* 0x000000100d127824 */ /* 0x008fe200078e00ff */
[----:B------:R-:W0:Y:S03]  /*0390*/  LDC.64 R16, c[0x0][0x398] ;  /* 0x0000e600ff107b82 */ /* 0x000e260000000a00 */
[----:B------:R-:W-:-:S05]  /*03a0*/  IMAD.SHL.U32 R19, R11, 0x2, RZ ;  /* 0x000000020b137824 */ /* 0x000fca00078e00ff */
[----:B------:R-:W-:Y:S01]  /*03b0*/  LOP3.LUT R20, R11, R19, R18, 0x96, !PT ;  /* 0x000000130b147212 */ /* 0x000fe200078e9612 */
[----:B------:R-:W-:Y:S01]  /*03c0*/  VIADD R18, R10, 0x587c5 ;  /* 0x000587c50a127836 */ /* 0x000fe20000000000 */
[----:B----4-:R-:W-:Y:S02]  /*03d0*/  MOV R19, R14 ;  /* 0x0000000e00137202 */ /* 0x010fe40000000f00 */
[----:B------:R-:W-:-:S03]  /*03e0*/  LOP3.LUT R23, R20, R13, RZ, 0x3c, !PT ;  /* 0x0000000d14177212 */ /* 0x000fc600078e3cff */
[----:B------:R1:W-:Y:S01]  /*03f0*/  STG.E.64 desc[UR6][R6.64], R18 ;  /* 0x0000001206007986 */ /* 0x0003e2000c101b06 */
[----:B------:R-:W-:-:S05]  /*0400*/  IADD3 R20, PT, PT, R23, R18, RZ ;  /* 0x0000001217147210 */ /* 0x000fca0007ffe0ff */
[----:B------:R-:W-:Y:S01]  /*0410*/  IMAD.HI.U32 R11, R3, R20, RZ ;  /* 0x00000014030b7227 */ /* 0x000fe200078e00ff */
[----:B0-----:R-:W-:-:S03]  /*0420*/  IABS R26, R16 ;  /* 0x00000010001a7213 */ /* 0x001fc60000000000 */
[----:B------:R-:W-:Y:S01]  /*0430*/  IMAD.MOV R11, RZ, RZ, -R11 ;  /* 0x000000ffff0b7224 */ /* 0x000fe200078e0a0b */
[----:B------:R-:W0:Y:S03]  /*0440*/  I2F.RP R25, R26 ;  /* 0x0000001a00197306 */ /* 0x000e260000209400 */
[----:B------:R-:W-:Y:S02]  /*0450*/  IMAD R20, R17, R11, R20 ;  /* 0x0000000b11147224 */ /* 0x000fe400078e0214 */
[----:B-1----:R-:W-:Y:S02]  /*0460*/  IMAD.MOV.U32 R19, RZ, RZ, R12 ;  /* 0x000000ffff137224 */ /* 0x002fe400078e000c */
[----:B------:R-:W-:Y:S01]  /*0470*/  IMAD.MOV.U32 R18, RZ, RZ, R15 ;  /* 0x000000ffff127224 */ /* 0x000fe200078e000f */
[----:B------:R-:W-:Y:S01]  /*0480*/  ISETP.GE.U32.AND P2, PT, R20, R17, PT ;  /* 0x000000111400720c */ /* 0x000fe20003f46070 */
[----:B------:R-:W-:-:S03]  /*0490*/  IMAD.SHL.U32 R27, R23, 0x10, RZ ;  /* 0x00000010171b7824 */ /* 0x000fc600078e00ff */
[----:B------:R1:W-:Y:S01]  /*04a0*/  STG.E.64 desc[UR6][R6.64+0x8], R18 ;  /* 0x0000081206007986 */ /* 0x0003e2000c101b06 */
[----:B0-----:R-:W0:Y:S08]  /*04b0*/  MUFU.RCP R25, R25 ;  /* 0x0000001900197308 */ /* 0x001e300000001000 */
[----:B------:R-:W-:-:S05]  /*04c0*/  @P2 IMAD.IADD R20, R20, 0x1, -R17 ;  /* 0x0000000114142824 */ /* 0x000fca00078e0a11 */
[----:B------:R-:W-:Y:S01]  /*04d0*/  ISETP.GE.U32.AND P2, PT, R20, R17, PT ;  /* 0x000000111400720c */ /* 0x000fe20003f46070 */
[----:B0-----:R-:W-:Y:S01]  /*04e0*/  VIADD R29, R25, 0xffffffe ;  /* 0x0ffffffe191d7836 */ /* 0x001fe20000000000 */
[----:B------:R-:W-:-:S03]  /*04f0*/  SHF.R.U32.HI R25, RZ, 0x2, R14 ;  /* 0x00000002ff197819 */ /* 0x000fc6000001160e */
[----:B-1----:R-:W0:Y:S08]  /*0500*/  F2I.FTZ.U32.TRUNC.NTZ R19, R29 ;  /* 0x0000001d00137305 */ /* 0x002e30000021f000 */
[----:B------:R-:W-:Y:S01]  /*0510*/  @P2 IMAD.IADD R20, R20, 0x1, -R17 ;  /* 0x0000000114142824 */ /* 0x000fe200078e0a11 */
[----:B------:R-:W-:-:S04]  /*0520*/  LOP3.LUT R14, R25, R14, RZ, 0x3c, !PT ;  /* 0x0000000e190e7212 */ /* 0x000fc800078e3cff */
[----:B------:R-:W-:Y:S01]  /*0530*/  SEL R11, R22, R20, !P0 ;  /* 0x00000014160b7207 */ /* 0x000fe20004000000 */
[----:B------:R-:W-:Y:S01]  /*0540*/  IMAD.SHL.U32 R28, R14, 0x2, RZ ;  /* 0x000000020e1c7824 */ /* 0x000fe200078e00ff */
[----:B------:R-:W-:-:S03]  /*0550*/  MOV R22, R13 ;  /* 0x0000000d00167202 */ /* 0x000fc60000000f00 */
[----:B------:R-:W-:Y:S01]  /*0560*/  VIADD R18, R11, 0x1 ;  /* 0x000000010b127836 */ /* 0x000fe20000000000 */
[----:B------:R-:W-:Y:S01]  /*0570*/  LOP3.LUT R14, R14, R28, R27, 0x96, !PT ;  /* 0x0000001c0e0e7212 */ /* 0x000fe200078e961b */
[----:B------:R-:W-:Y:S01]  /*0580*/  IMAD R21, R2, R17, R11 ;  /* 0x0000001102157224 */ /* 0x000fe200078e020b */
[----:B------:R1:W-:Y:S02]  /*0590*/  STG.E.64 desc[UR6][R6.64+0x10], R22 ;  /* 0x0000101606007986 */ /* 0x0003e4000c101b06 */
[----:B------:R-:W-:Y:S02]  /*05a0*/  IABS R27, R18 ;  /* 0x00000012001b7213 */ /* 0x000fe40000000000 */
[----:B------:R-:W-:-:S04]  /*05b0*/  IADD3 R20, P2, PT, R21, UR10, RZ ;  /* 0x0000000a15147c10 */ /* 0x000fc8000ff5e0ff */
[----:B------:R-:W-:Y:S02]  /*05c0*/  LEA.HI.X.SX32 R21, R21, UR11, 0x1, P2 ;  /* 0x0000000b15157c11 */ /* 0x000fe400090f0eff */
[----:B0-----:R-:W-:-:S03]  /*05d0*/  IADD3 R29, PT, PT, RZ, -R19, RZ ;  /* 0x80000013ff1d7210 */ /* 0x001fc60007ffe0ff */
[----:B------:R-:W2:Y:S01]  /*05e0*/  LDG.E.U8 R25, desc[UR6][R20.64] ;  /* 0x0000000614197981 */ /* 0x000ea2000c1e1100 */
[----:B-1----:R-:W-:Y:S01]  /*05f0*/  IMAD.MOV.U32 R22, RZ, RZ, R27 ;  /* 0x000000ffff167224 */ /* 0x002fe200078e001b */
[----:B------:R-:W-:Y:S01]  /*0600*/  ISETP.GE.AND P2, PT, R18, RZ, PT ;  /* 0x000000ff1200720c */ /* 0x000fe20003f46270 */
[----:B------:R-:W-:Y:S01]  /*0610*/  IMAD R29, R29, R26, RZ ;  /* 0x0000001a1d1d7224 */ /* 0x000fe200078e02ff */
[----:B------:R0:W-:Y:S01]  /*0620*/  STG.E.64 desc[UR6][R6.64+0x8], R12 ;  /* 0x0000080c06007986 */ /* 0x0001e2000c101b06 */
[----:B------:R-:W-:-:S04]  /*0630*/  IMAD.HI.U32 R27, R5, R22, RZ ;  /* 0x00000016051b7227 */ /* 0x000fc800078e00ff */
[----:B------:R-:W-:Y:S02]  /*0640*/  IMAD.MOV R27, RZ, RZ, -R27 ;  /* 0x000000ffff1b7224 */ /* 0x000fe400078e0a1b */
[----:B------:R-:W-:-:S04]  /*0650*/  IMAD.MOV.U32 R18, RZ, RZ, RZ ;  /* 0x000000ffff127224 */ /* 0x000fc800078e00ff */
[----:B------:R-:W-:Y:S01]  /*0660*/  IMAD.HI.U32 R5, R19, R29, R18 ;  /* 0x0000001d13057227 */ /* 0x000fe200078e0012 */
[----:B------:R-:W-:Y:S02]  /*0670*/  IABS R19, R11 ;  /* 0x0000000b00137213 */ /* 0x000fe40000000000 */
[----:B------:R-:W-:Y:S01]  /*0680*/  IADD3 R18, PT, PT, R11, -0x1, R16 ;  /* 0xffffffff0b127810 */ /* 0x000fe20007ffe010 */
[----:B0-----:R-:W-:Y:S01]  /*0690*/  IMAD R13, R26, R27, R22 ;  /* 0x0000001b1a0d7224 */ /* 0x001fe200078e0216 */
[----:B------:R-:W-:Y:S01]  /*06a0*/  IABS R27, R17 ;  /* 0x00000011001b7213 */ /* 0x000fe20000000000 */
[----:B------:R-:W-:Y:S01]  /*06b0*/  IMAD.HI.U32 R12, R5, R19, RZ ;  /* 0x00000013050c7227 */ /* 0x000fe200078e00ff */
[----:B------:R-:W-:Y:S02]  /*06c0*/  IABS R29, R18 ;  /* 0x00000012001d7213 */ /* 0x000fe40000000000 */
[----:B------:R-:W-:Y:S01]  /*06d0*/  ISETP.GT.U32.AND P4, PT, R0, R13, PT ;  /* 0x0000000d0000720c */ /* 0x000fe20003f84070 */
[----:B------:R-:W0:Y:S01]  /*06e0*/  I2F.RP R22, R27 ;  /* 0x0000001b00167306 */ /* 0x000e220000209400 */
[----:B------:R-:W-:-:S02]  /*06f0*/  IADD3 R12, PT, PT, -R12, RZ, RZ ;  /* 0x000000ff0c0c7210 */ /* 0x000fc40007ffe1ff */
[----:B------:R-:W-:Y:S01]  /*0700*/  ISETP.GE.AND P3, PT, R18, RZ, PT ;  /* 0x000000ff1200720c */ /* 0x000fe20003f66270 */
[----:B------:R-:W-:-:S04]  /*0710*/  IMAD.HI.U32 R18, R5, R29, RZ ;  /* 0x0000001d05127227 */ /* 0x000fc800078e00ff */
[C---:B------:R-:W-:Y:S02]  /*0720*/  IMAD R12, R26.reuse, R12, R19 ;  /* 0x0000000c1a0c7224 */ /* 0x040fe400078e0213 */
[----:B------:R-:W-:Y:S02]  /*0730*/  IMAD.MOV R18, RZ, RZ, -R18 ;  /* 0x000000ffff127224 */ /* 0x000fe400078e0a12 */
[--C-:B------:R-:W-:Y:S02]  /*0740*/  @!P4 IMAD.IADD R13, R13, 0x1, -R26.reuse ;  /* 0x000000010d0dc824 */ /* 0x100fe400078e0a1a */
[----:B------:R-:W-:Y:S01]  /*0750*/  IMAD R29, R26, R18, R29 ;  /* 0x000000121a1d7224 */ /* 0x000fe200078e021d */
[----:B0-----:R-:W0:Y:S02]  /*0760*/  MUFU.RCP R22, R22 ;  /* 0x0000001600167308 */ /* 0x001e240000001000 */
[----:B------:R-:W-:Y:S01]  /*0770*/  ISETP.GT.U32.AND P4, PT, R0, R13, PT ;  /* 0x0000000d0000720c */ /* 0x000fe20003f84070 */
[----:B------:R-:W-:-:S05]  /*0780*/  IMAD.MOV.U32 R0, RZ, RZ, R26 ;  /* 0x000000ffff007224 */ /* 0x000fca00078e001a */
[C---:B------:R-:W-:Y:S02]  /*0790*/  ISETP.GT.U32.AND P5, PT, R0.reuse, R12, PT ;  /* 0x0000000c0000720c */ /* 0x040fe40003fa4070 */
[----:B------:R-:W-:-:S05]  /*07a0*/  ISETP.GT.U32.AND P6, PT, R0, R29, PT ;  /* 0x0000001d0000720c */ /* 0x000fca0003fc4070 */
[----:B------:R-:W-:Y:S01]  /*07b0*/  @!P4 IMAD.IADD R13, R13, 0x1, -R26 ;  /* 0x000000010d0dc824 */ /* 0x000fe200078e0a1a */
[----:B------:R-:W-:Y:S01]  /*07c0*/  ISETP.NE.AND P4, PT, R16, RZ, PT ;  /* 0x000000ff1000720c */ /* 0x000fe20003f85270 */
[----:B0-----:R-:W-:Y:S01]  /*07d0*/  VIADD R18, R22, 0xffffffe ;  /* 0x0ffffffe16127836 */ /* 0x001fe20000000000 */
[----:B------:R-:W-:-:S03]  /*07e0*/  LOP3.LUT R22, RZ, R17, RZ, 0x33, !PT ;  /* 0x00000011ff167212 */ /* 0x000fc600078e33ff */
[----:B------:R-:W-:Y:S01]  /*07f0*/  @!P5 IADD3 R12, PT, PT, R12, -R26, RZ ;  /* 0x8000001a0c0cd210 */ /* 0x000fe20007ffe0ff */
[----:B------:R-:W0:Y:S01]  /*0800*/  F2I.FTZ.U32.TRUNC.NTZ R19, R18 ;  /* 0x0000001200137305 */ /* 0x000e22000021f000 */
[----:B------:R-:W-:Y:S02]  /*0810*/  @!P6 IMAD.IADD R29, R29, 0x1, -R26 ;  /* 0x000000011d1de824 */ /* 0x000fe400078e0a1a */
[----:B------:R-:W-:-:S03]  /*0820*/  ISETP.GT.U32.AND P5, PT, R0, R12, PT ;  /* 0x0000000c0000720c */ /* 0x000fc60003fa4070 */
[----:B------:R-:W-:Y:S02]  /*0830*/  ISETP.GT.U32.AND P6, PT, R0, R29, PT ;  /* 0x0000001d0000720c */ /* 0x000fe40003fc4070 */
[----:B0-----:R-:W-:-:S08]  /*0840*/  IADD3 R18, PT, PT, RZ, -R19, RZ ;  /* 0x80000013ff127210 */ /* 0x001fd00007ffe0ff */
[----:B------:R-:W-:Y:S01]  /*0850*/  @!P5 IMAD.IADD R12, R12, 0x1, -R26 ;  /* 0x000000010c0cd824 */ /* 0x000fe200078e0a1a */
[----:B------:R-:W-:Y:S02]  /*0860*/  ISETP.GE.AND P5, PT, R11, RZ, PT ;  /* 0x000000ff0b00720c */ /* 0x000fe40003fa6270 */
[----:B------:R-:W-:Y:S01]  /*0870*/  @!P6 IADD3 R29, PT, PT, R29, -R26, RZ ;  /* 0x8000001a1d1de210 */ /* 0x000fe20007ffe0ff */
[----:B------:R-:W-:Y:S01]  /*0880*/  IMAD.MOV.U32 R26, RZ, RZ, R13 ;  /* 0x000000ffff1a7224 */ /* 0x000fe200078e000d */
[-C--:B------:R-:W-:Y:S01]  /*0890*/  LOP3.LUT R13, R14, R23.reuse, RZ, 0x3c, !PT ;  /* 0x000000170e0d7212 */ /* 0x080fe200078e3cff */
[----:B------:R-:W-:Y:S01]  /*08a0*/  IMAD.MOV.U32 R28, RZ, RZ, R12 ;  /* 0x000000ffff1c7224 */ /* 0x000fe200078e000c */
[----:B------:R-:W-:Y:S01]  /*08b0*/  MOV R12, R23 ;  /* 0x00000017000c7202 */ /* 0x000fe20000000f00 */
[----:B------:R-:W-:Y:S01]  /*08c0*/  @!P2 IMAD.MOV R26, RZ, RZ, -R26 ;  /* 0x000000ffff1aa224 */ /* 0x000fe200078e0a1a */
[----:B------:R-:W-:Y:S01]  /*08d0*/  LOP3.LUT R23, RZ, R16, RZ, 0x33, !PT ;  /* 0x00000010ff177212 */ /* 0x000fe200078e33ff */
[----:B------:R-:W-:-:S02]  /*08e0*/  @!P3 IMAD.MOV R29, RZ, RZ, -R29 ;  /* 0x000000ffff1db224 */ /* 0x000fc400078e0a1d */
[----:B------:R-:W-:Y:S01]  /*08f0*/  VIADD R14, R10, 0xb0f8a ;  /* 0x000b0f8a0a0e7836 */ /* 0x000fe20000000000 */
[----:B------:R-:W-:Y:S01]  /*0900*/  SEL R26, R23, R26, !P4 ;  /* 0x0000001a171a7207 */ /* 0x000fe20006000000 */
[----:B------:R-:W-:Y:S01]  /*0910*/  @!P5 IMAD.MOV R28, RZ, RZ, -R28 ;  /* 0x000000ffff1cd224 */ /* 0x000fe200078e0a1c */
[----:B------:R0:W-:Y:S01]  /*0920*/  STG.E.64 desc[UR6][R6.64+0x10], R12 ;  /* 0x0000100c06007986 */ /* 0x0001e2000c101b06 */
[C-C-:B------:R-:W-:Y:S01]  /*0930*/  IMAD.IADD R10, R11.reuse, 0x1, R16.reuse ;  /* 0x000000010b0a7824 */ /* 0x140fe200078e0210 */
[----:B------:R-:W-:Y:S02]  /*0940*/  IADD3 R16, PT, PT, R11, R17, -R16 ;  /* 0x000000110b107210 */ /* 0x000fe40007ffe810 */
[C---:B------:R-:W-:Y:S01]  /*0950*/  SEL R28, R23.reuse, R28, !P4 ;  /* 0x0000001c171c7207 */ /* 0x040fe20006000000 */
[----:B------:R1:W-:Y:S01]  /*0960*/  STG.E.64 desc[UR6][R6.64], R14 ;  /* 0x0000000e06007986 */ /* 0x0003e2000c101b06 */
[----:B------:R-:W-:Y:S01]  /*0970*/  SEL R23, R23, R29, !P4 ;  /* 0x0000001d17177207 */ /* 0x000fe20006000000 */
[----:B------:R-:W-:-:S02]  /*0980*/  IMAD R29, R18, R27, RZ ;  /* 0x0000001b121d7224 */ /* 0x000fc400078e02ff */
[----:B------:R-:W-:-:S04]  /*0990*/  IMAD.MOV.U32 R18, RZ, RZ, RZ ;  /* 0x000000ffff127224 */ /* 0x000fc800078e00ff */
[----:B------:R-:W-:Y:S01]  /*09a0*/  IMAD.HI.U32 R18, R19, R29, R18 ;  /* 0x0000001d13127227 */ /* 0x000fe200078e0012 */
[----:B------:R-:W-:-:S05]  /*09b0*/  IABS R19, R10 ;  /* 0x0000000a00137213 */ /* 0x000fca0000000000 */
[----:B0-----:R-:W-:-:S05]  /*09c0*/  IMAD.HI.U32 R12, R18, R19, RZ ;  /* 0x00000013120c7227 */ /* 0x001fca00078e00ff */
[----:B------:R-:W-:-:S05]  /*09d0*/  IADD3 R12, PT, PT, -R12, RZ, RZ ;  /* 0x000000ff0c0c7210 */ /* 0x000fca0007ffe1ff */
[----:B------:R-:W-:Y:S01]  /*09e0*/  IMAD R12, R27, R12, R19 ;  /* 0x0000000c1b0c7224 */ /* 0x000fe200078e0213 */
[----:B------:R-:W-:-:S04]  /*09f0*/  IABS R19, R16 ;  /* 0x0000001000137213 */ /* 0x000fc80000000000 */
[----:B------:R-:W-:Y:S01]  /*0a00*/  ISETP.GT.U32.AND P3, PT, R27, R12, PT ;  /* 0x0000000c1b00720c */ /* 0x000fe20003f64070 */
[----:B-1----:R-:W-:-:S04]  /*0a10*/  IMAD.MOV.U32 R15, RZ, RZ, R19 ;  /* 0x000000ffff0f7224 */ /* 0x002fc800078e0013 */
[----:B------:R-:W-:-:S04]  /*0a20*/  IMAD.HI.U32 R18, R18, R15, RZ ;  /* 0x0000000f12127227 */ /* 0x000fc800078e00ff */
[----:B------:R-:W-:-:S04]  /*0a30*/  IMAD.MOV R18, RZ, RZ, -R18 ;  /* 0x000000ffff127224 */ /* 0x000fc800078e0a12 */
[----:B------:R-:W-:Y:S01]  /*0a40*/  IMAD R18, R27, R18, R15 ;  /* 0x000000121b127224 */ /* 0x000fe200078e020f */
[----:B------:R-:W-:Y:S02]  /*0a50*/  @!P3 IADD3 R12, PT, PT, R12, -R27, RZ ;  /* 0x8000001b0c0cb210 */ /* 0x000fe40007ffe0ff */
[----:B------:R-:W-:Y:S02]  /*0a60*/  ISETP.NE.AND P3, PT, R17, RZ, PT ;  /* 0x000000ff1100720c */ /* 0x000fe40003f65270 */
[C---:B------:R-:W-:Y:S02]  /*0a70*/  ISETP.GT.U32.AND P2, PT, R27.reuse, R18, PT ;  /* 0x000000121b00720c */ /* 0x040fe40003f44070 */
[----:B------:R-:W-:-:S11]  /*0a80*/  ISETP.GT.U32.AND P4, PT, R27, R12, PT ;  /* 0x0000000c1b00720c */ /* 0x000fd60003f84070 */
[--C-:B------:R-:W-:Y:S01]  /*0a90*/  @!P2 IMAD.IADD R18, R18, 0x1, -R27.reuse ;  /* 0x000000011212a824 */ /* 0x100fe200078e0a1b */
[----:B------:R-:W-:Y:S01]  /*0aa0*/  ISETP.GE.AND P2, PT, R16, RZ, PT ;  /* 0x000000ff1000720c */ /* 0x000fe20003f46270 */
[----:B------:R-:W-:-:S03]  /*0ab0*/  @!P4 IMAD.IADD R12, R12, 0x1, -R27 ;  /* 0x000000010c0cc824 */ /* 0x000fc600078e0a1b */
[----:B------:R-:W-:-:S13]  /*0ac0*/  ISETP.GT.U32.AND P5, PT, R27, R18, PT ;  /* 0x000000121b00720c */ /* 0x000fda0003fa4070 */
[----:B------:R-:W-:Y:S01]  /*0ad0*/  @!P5 IMAD.IADD R18, R18, 0x1, -R27 ;  /* 0x000000011212d824 */ /* 0x000fe200078e0a1b */
[----:B------:R-:W-:-:S03]  /*0ae0*/  ISETP.GE.AND P5, PT, R10, RZ, PT ;  /* 0x000000ff0a00720c */ /* 0x000fc60003fa6270 */
[----:B------:R-:W-:-:S05]  /*0af0*/  @!P2 IMAD.MOV R18, RZ, RZ, -R18 ;  /* 0x000000ffff12a224 */ /* 0x000fca00078e0a12 */
[----:B------:R-:W-:-:S05]  /*0b00*/  SEL R18, R22, R18, !P3 ;  /* 0x0000001216127207 */ /* 0x000fca0005800000 */
[----:B------:R-:W-:Y:S01]  /*0b10*/  IMAD R10, R2, R17, R18 ;  /* 0x00000011020a7224 */ /* 0x000fe200078e0212 */
[----:B------:R-:W-:-:S04]  /*0b20*/  @!P5 IADD3 R12, PT, PT, -R12, RZ, RZ ;  /* 0x000000ff0c0cd210 */ /* 0x000fc80007ffe1ff */
[----:B------:R-:W-:Y:S02]  /*0b30*/  SEL R15, R22, R12, !P3 ;  /* 0x0000000c160f7207 */ /* 0x000fe40005800000 */
[----:B------:R-:W-:-:S03]  /*0b40*/  IADD3 R18, P2, PT, R10, UR10, RZ ;  /* 0x0000000a0a127c10 */ /* 0x000fc6000ff5e0ff */
[----:B------:R-:W-:Y:S01]  /*0b50*/  IMAD R15, R2, R17, R15 ;  /* 0x00000011020f7224 */ /* 0x000fe200078e020f */
[----:B------:R-:W-:Y:S01]  /*0b60*/  LEA.HI.X.SX32 R19, R10, UR11, 0x1, P2 ;  /* 0x0000000b0a137c11 */ /* 0x000fe200090f0eff */
[----:B------:R-:W-:-:S03]  /*0b70*/  IMAD.IADD R28, R11, 0x1, -R28 ;  /* 0x000000010b1c7824 */ /* 0x000fc600078e0a1c */
[C---:B------:R-:W-:Y:S01]  /*0b80*/  IADD3 R10, P2, PT, R15.reuse, UR10, RZ ;  /* 0x0000000a0f0a7c10 */ /* 0x040fe2000ff5e0ff */
[----:B------:R0:W2:Y:S03]  /*0b90*/  LDG.E.U8 R12, desc[UR6][R18.64] ;  /* 0x00000006120c7981 */ /* 0x0000a6000c1e1100 */
[----:B------:R-:W-:Y:S01]  /*0ba0*/  LEA.HI.X.SX32 R11, R15, UR11, 0x1, P2 ;  /* 0x0000000b0f0b7c11 */ /* 0x000fe200090f0eff */
[----:B------:R-:W-:-:S04]  /*0bb0*/  IMAD R15, R2, R17, R28 ;  /* 0x00000011020f7224 */ /* 0x000fc800078e021c */
[----:B------:R1:W3:Y:S01]  /*0bc0*/  LDG.E.U8 R10, desc[UR6][R10.64] ;  /* 0x000000060a0a7981 */ /* 0x0002e2000c1e1100 */
[----:B------:R-:W-:-:S05]  /*0bd0*/  IMAD.IADD R23, R23, 0x1, R15 ;  /* 0x0000000117177824 */ /* 0x000fca00078e020f */
[----:B------:R-:W-:-:S04]  /*0be0*/  IADD3 R16, P2, PT, R23, UR10, RZ ;  /* 0x0000000a17107c10 */ /* 0x000fc8000ff5e0ff */
[----:B------:R-:W-:Y:S01]  /*0bf0*/  LEA.HI.X.SX32 R17, R23, UR11, 0x1, P2 ;  /* 0x0000000b17117c11 */ /* 0x000fe200090f0eff */
[----:B------:R-:W-:Y:S02]  /*0c00*/  IMAD.IADD R26, R26, 0x1, R15 ;  /* 0x000000011a1a7824 */ /* 0x000fe400078e020f */
[----:B------:R-:W4:Y:S04]  /*0c10*/  LDG.E R15, desc[UR6][R8.64] ;  /* 0x00000006080f7981 */ /* 0x000f28000c1e1900 */
[----:B------:R-:W5:Y:S01]  /*0c20*/  LDG.E.U8 R16, desc[UR6][R16.64] ;  /* 0x0000000610107981 */ /* 0x000f62000c1e1100 */
[----:B0-----:R-:W-:-:S04]  /*0c30*/  IADD3 R18, P2, PT, R26, UR10, RZ ;  /* 0x0000000a1a127c10 */ /* 0x001fc8000ff5e0ff */
[----:B------:R-:W-:-:S05]  /*0c40*/  LEA.HI.X.SX32 R19, R26, UR11, 0x1, P2 ;  /* 0x0000000b1a137c11 */ /* 0x000fca00090f0eff */
[----:B------:R-:W4:Y:S01]  /*0c50*/  LDG.E.U8 R18, desc[UR6][R18.64] ;  /* 0x0000000612127981 */ /* 0x000f22000c1e1100 */
[----:B------:R-:W-:-:S05]  /*0c60*/  IADD3 R13, PT, PT, R13, R14, RZ ;  /* 0x0000000e0d0d7210 */ /* 0x000fca0007ffe0ff */
[----:B-1----:R-:W-:-:S04]  /*0c70*/  IMAD.HI.U32 R11, R4, R13, RZ ;  /* 0x0000000d040b7227 */ /* 0x002fc800078e00ff */
[----:B------:R-:W-:-:S04]  /*0c80*/  IMAD.MOV R14, RZ, RZ, -R11 ;  /* 0x000000ffff0e7224 */ /* 0x000fc800078e0a0b */
[----:B------:R-:W-:-:S05]  /*0c90*/  IMAD R11, R14, UR12, R13 ;  /* 0x0000000c0e0b7c24 */ /* 0x000fca000f8e020d */
[----:B------:R-:W-:-:S13]  /*0ca0*/  ISETP.GE.U32.AND P2, PT, R11, UR12, PT ;  /* 0x0000000c0b007c0c */ /* 0x000fda000bf46070 */
[----:B------:R-:W-:-:S05]  /*0cb0*/  @P2 VIADD R11, R11, -UR12 ;  /* 0x8000000c0b0b2c36 */ /* 0x000fca0008000000 */
[----:B------:R-:W-:-:S13]  /*0cc0*/  ISETP.GE.U32.AND P2, PT, R11, UR12, PT ;  /* 0x0000000c0b007c0c */ /* 0x000fda000bf46070 */
[----:B------:R-:W-:-:S05]  /*0cd0*/  @P2 VIADD R11, R11, -UR12 ;  /* 0x8000000c0b0b2c36 */ /* 0x000fca0008000000 */
[----:B------:R-:W-:-:S04]  /*0ce0*/  SEL R11, R24, R11, !P1 ;  /* 0x0000000b180b7207 */ /* 0x000fc80004800000 */
[----:B------:R-:W-:Y:S02]  /*0cf0*/  LOP3.LUT R13, R11, 0xff, RZ, 0xc0, !PT ;  /* 0x000000ff0b0d7812 */ /* 0x000fe400078ec0ff */
[----:B------:R-:W-:Y:S01]  /*0d00*/  MOV R14, RZ ;  /* 0x000000ff000e7202 */ /* 0x000fe20000000f00 */
[----:B------:R-:W-:-:S04]  /*0d10*/  UIADD3 UR4, UPT, UPT, UR4, 0x1, URZ ;  /* 0x0000000104047890 */ /* 0x000fc8000fffe0ff */
[----:B------:R-:W-:Y:S01]  /*0d20*/  UISETP.NE.AND UP0, UPT, UR4, URZ, UPT ;  /* 0x000000ff0400728c */ /* 0x000fe2000bf05270 */
[C---:B--2---:R-:W-:Y:S02]  /*0d30*/  ISETP.NE.AND P3, PT, R25.reuse, R12, PT ;  /* 0x0000000c1900720c */ /* 0x044fe40003f65270 */
[----:B------:R-:W-:Y:S02]  /*0d40*/  ISETP.NE.AND P2, PT, R12, R13, PT ;  /* 0x0000000d0c00720c */ /* 0x000fe40003f45270 */
[----:B------:R-:W-:Y:S02]  /*0d50*/  SEL R12, RZ, 0x1, P3 ;  /* 0x00000001ff0c7807 */ /* 0x000fe40001800000 */
[----:B---3--:R-:W-:-:S07]  /*0d60*/  ISETP.NE.AND P4, PT, R25, R10, PT ;  /* 0x0000000a1900720c */ /* 0x008fce0003f85270 */
[----:B------:R-:W-:Y:S02]  /*0d70*/  @P3 IMAD.MOV R14, RZ, RZ, -0x1 ;  /* 0xffffffffff0e3424 */ /* 0x000fe400078e02ff */
[----:B------:R-:W-:Y:S01]  /*0d80*/  @P2 IMAD.MOV R14, RZ, RZ, R12 ;  /* 0x000000ffff0e2224 */ /* 0x000fe200078e020c */
[----:B------:R-:W-:-:S03]  /*0d90*/  ISETP.NE.AND P2, PT, R10, R13, PT ;  /* 0x0000000d0a00720c */ /* 0x000fc60003f45270 */
[C---:B------:R-:W-:Y:S01]  /*0da0*/  VIADD R10, R14.reuse, 0x1 ;  /* 0x000000010e0a7836 */ /* 0x040fe20000000000 */
[----:B------:R-:W-:Y:S02]  /*0db0*/  @P4 IADD3 R10, PT, PT, R14, RZ, RZ ;  /* 0x000000ff0e0a4210 */ /* 0x000fe40007ffe0ff */
[----:B-----5:R-:W-:-:S03]  /*0dc0*/  ISETP.NE.AND P3, PT, R25, R16, PT ;  /* 0x000000101900720c */ /* 0x020fc60003f65270 */
[----:B------:R-:W-:-:S04]  /*0dd0*/  VIADD R12, R10, 0xffffffff ;  /* 0xffffffff0a0c7836 */ /* 0x000fc80000000000 */
[----:B------:R-:W-:Y:S01]  /*0de0*/  @P2 IMAD.MOV R12, RZ, RZ, R10 ;  /* 0x000000ffff0c2224 */ /* 0x000fe200078e020a */
[----:B------:R-:W-:-:S03]  /*0df0*/  ISETP.NE.AND P2, PT, R16, R13, PT ;  /* 0x0000000d1000720c */ /* 0x000fc60003f45270 */
[C---:B------:R-:W-:Y:S02]  /*0e00*/  VIADD R10, R12.reuse, 0x1 ;  /* 0x000000010c0a7836 */ /* 0x040fe40000000000 */
[----:B------:R-:W-:Y:S02]  /*0e10*/  @P3 IADD3 R10, PT, PT, R12, RZ, RZ ;  /* 0x000000ff0c0a3210 */ /* 0x000fe40007ffe0ff */
[----:B----4-:R-:W-:-:S03]  /*0e20*/  ISETP.NE.AND P3, PT, R25, R18, PT ;  /* 0x000000121900720c */ /* 0x010fc60003f65270 */
[----:B------:R-:W-:-:S03]  /*0e30*/  VIADD R12, R10, 0xffffffff ;  /* 0xffffffff0a0c7836 */ /* 0x000fc60000000000 */
[----:B------:R-:W-:Y:S01]  /*0e40*/  @P2 IMAD.MOV R12, RZ, RZ, R10 ;  /* 0x000000ffff0c2224 */ /* 0x000fe200078e020a */
[----:B------:R-:W-:-:S04]  /*0e50*/  ISETP.NE.AND P2, PT, R18, R13, PT ;  /* 0x0000000d1200720c */ /* 0x000fc80003f45270 */
[----:B------:R-:W-:Y:S02]  /*0e60*/  IADD3 R13, PT, PT, R12, 0x1, RZ ;  /* 0x000000010c0d7810 */ /* 0x000fe40007ffe0ff */
[----:B------:R-:W-:-:S04]  /*0e70*/  @P3 IMAD.MOV R13, RZ, RZ, R12 ;  /* 0x000000ffff0d3224 */ /* 0x000fc800078e020c */
[----:B------:R-:W-:-:S03]  /*0e80*/  VIADD R10, R13, 0xffffffff ;  /* 0xffffffff0d0a7836 */ /* 0x000fc60000000000 */
[----:B------:R-:W-:-:S05]  /*0e90*/  @P2 IADD3 R10, PT, PT, R13, RZ, RZ ;  /* 0x000000ff0d0a2210 */ /* 0x000fca0007ffe0ff */
[----:B------:R-:W-:-:S05]  /*0ea0*/  IMAD.IADD R15, R15, 0x1, R10 ;  /* 0x000000010f0f7824 */ /* 0x000fca00078e020a */
[----:B------:R-:W-:-:S13]  /*0eb0*/  ISETP.GE.AND P2, PT, R15, UR5, PT ;  /* 0x000000050f007c0c */ /* 0x000fda000bf46270 */
[----:B------:R0:W-:Y:S04]  /*0ec0*/  @!P2 STG.E desc[UR6][R8.64], R15 ;  /* 0x0000000f0800a986 */ /* 0x0001e8000c101906 */
[----:B------:R0:W-:Y:S01]  /*0ed0*/  @!P2 STG.E.U8 desc[UR6][R20.64], R11 ;  /* 0x0000000b1400a986 */ /* 0x0001e2000c101106 */
[----:B------:R-:W-:Y:S05]  /*0ee0*/  BRA.U UP0, `(.L_x_18) ;  /* 0xfffffff500107547 */ /* 0x000fea000b83ffff */
[----:B------:R-:W-:Y:S05]  /*0ef0*/  EXIT ;  /* 0x000000000000794d */ /* 0x000fea0003800000 */
.L_x_19:
        /* <DEDUP_REMOVED lines=16> */
.L_x_47:


//--------------------- .text._Z20initializePopulationP17curandStateXORWOWPcii --------------------------
	.section	.text._Z20initializePopulationP17curandStateXORWOWPcii,"ax",@progbits
	.align	128
        .global         _Z20initializePopulationP17curandStateXORWOWPcii
        .type           _Z20initializePopulationP17curandStateXORWOWPcii,@function
        .size           _Z20initializePopulationP17curandStateXORWOWPcii,(.L_x_48 - _Z20initializePopulationP17curandStateXORWOWPcii)
        .other          _Z20initializePopulationP17curandStateXORWOWPcii,@"STO_CUDA_ENTRY STV_DEFAULT"
_Z20initializePopulationP17curandStateXORWOWPcii:
.text._Z20initializePopulationP17curandStateXORWOWPcii:
[----:B------:R-:W-:Y:S08]  /*0000*/  LDC R1, c[0x0][0x37c] ;  /* 0x0000df00ff017b82 */ /* 0x000ff00000000800 */
[----:B------:R-:W0:Y:S02]  /*0010*/  LDC R0, c[0x0][0x390] ;  /* 0x0000e400ff007b82 */ /* 0x000e240000000800 */
[----:B0-----:R-:W-:-:S13]  /*0020*/  ISETP.GE.AND P0, PT, R0, 0x1, PT ;  /* 0x000000010000780c */ /* 0x001fda0003f06270 */
[----:B------:R-:W-:Y:S05]  /*0030*/  @!P0 EXIT ;  /* 0x000000000000894d */ /* 0x000fea0003800000 */
[----:B------:R-:W0:Y:S01]  /*0040*/  S2R R3, SR_CTAID.X ;  /* 0x0000000000037919 */ /* 0x000e220000002500 */
[----:B------:R-:W1:Y:S01]  /*0050*/  LDC.64 R24, c[0x0][0x380] ;  /* 0x0000e000ff187b82 */ /* 0x000e620000000a00 */
[----:B------:R-:W0:Y:S01]  /*0060*/  LDCU UR4, c[0x0][0x360] ;  /* 0x00006c00ff0477ac */ /* 0x000e220008000800 */
[C---:B------:R-:W-:Y:S01]  /*0070*/  ISETP.GE.U32.AND P1, PT, R0.reuse, 0x4, PT ;  /* 0x000000040000780c */ /* 0x040fe20003f26070 */
[----:B------:R-:W0:Y:S01]  /*0080*/  S2R R2, SR_TID.X ;  /* 0x0000000000027919 */ /* 0x000e220000002100 */
[----:B------:R-:W-:Y:S01]  /*0090*/  LOP3.LUT R14, R0, 0x3, RZ, 0xc0, !PT ;  /* 0x00000003000e7812 */ /* 0x000fe200078ec0ff */
[----:B------:R-:W-:-:S03]  /*00a0*/  IMAD.MOV.U32 R15, RZ, RZ, RZ ;  /* 0x000000ffff0f7224 */ /* 0x000fc600078e00ff */
[----:B------:R-:W-:Y:S01]  /*00b0*/  ISETP.NE.AND P0, PT, R14, RZ, PT ;  /* 0x000000ff0e00720c */ /* 0x000fe20003f05270 */
[----:B0-----:R-:W-:Y:S01]  /*00c0*/  IMAD R3, R3, UR4, R2 ;  /* 0x0000000403037c24 */ /* 0x001fe2000f8e0202 */
[----:B------:R-:W0:Y:S03]  /*00d0*/  LDCU.64 UR4, c[0x0][0x358] ;  /* 0x00006b00ff0477ac */ /* 0x000e260008000a00 */
[----:B-1----:R-:W-:-:S04]  /*00e0*/  IMAD.WIDE R24, R3, 0x30, R24 ;  /* 0x0000003003187825 */ /* 0x002fc800078e0218 */
[----:B------:R-:W-:Y:S01]  /*00f0*/  IMAD R16, R3, R0, RZ ;  /* 0x0000000003107224 */ /* 0x000fe200078e02ff */
[----:B------:R-:W-:Y:S06]  /*0100*/  @!P1 BRA `(.L_x_20) ;  /* 0x0000000800049947 */ /* 0x000fec0003800000 */
[----:B------:R-:W1:Y:S01]  /*0110*/  LDCU UR6, c[0x0][0x394] ;  /* 0x00007280ff0677ac */ /* 0x000e620008000800 */
[----:B------:R-:W-:Y:S01]  /*0120*/  LOP3.LUT R15, R0, 0x7ffffffc, RZ, 0xc0, !PT ;  /* 0x7ffffffc000f7812 */ /* 0x000fe200078ec0ff */
[----:B------:R-:W-:Y:S01]  /*0130*/  IMAD.MOV.U32 R19, RZ, RZ, R16 ;  /* 0x000000ffff137224 */ /* 0x000fe200078e0010 */
[----:B------:R-:W2:Y:S03]  /*0140*/  LDCU.64 UR8, c[0x0][0x388] ;  /* 0x00007100ff0877ac */ /* 0x000ea60008000a00 */
[----:B------:R-:W-:Y:S01]  /*0150*/  IMAD.MOV R20, RZ, RZ, -R15 ;  /* 0x000000ffff147224 */ /* 0x000fe200078e0a0f */
[----:B-1----:R-:W1:Y:S01]  /*0160*/  I2F.U32.RP R4, UR6 ;  /* 0x0000000600047d06 */ /* 0x002e620008209000 */
[----:B------:R-:W-:Y:S02]  /*0170*/  ISETP.NE.U32.AND P1, PT, RZ, UR6, PT ;  /* 0x00000006ff007c0c */ /* 0x000fe4000bf25070 */
[----:B------:R-:W-:-:S05]  /*0180*/  LOP3.LUT R18, RZ, UR6, RZ, 0x33, !PT ;  /* 0x00000006ff127c12 */ /* 0x000fca000f8e33ff */
[----:B-1----:R-:W1:Y:S02]  /*0190*/  MUFU.RCP R4, R4 ;  /* 0x0000000400047308 */ /* 0x002e640000001000 */
[----:B-1----:R-:W-:-:S06]  /*01a0*/  VIADD R2, R4, 0xffffffe ;  /* 0x0ffffffe04027836 */ /* 0x002fcc0000000000 */
[----:B------:R1:W3:Y:S02]  /*01b0*/  F2I.FTZ.U32.TRUNC.NTZ R3, R2 ;  /* 0x0000000200037305 */ /* 0x0002e4000021f000 */
[----:B-1----:R-:W-:Y:S02]  /*01c0*/  HFMA2 R2, -RZ, RZ, 0, 0 ;  /* 0x00000000ff027431 */ /* 0x002fe400000001ff */
[----:B---3--:R-:W-:-:S04]  /*01d0*/  IMAD.MOV R17, RZ, RZ, -R3 ;  /* 0x000000ffff117224 */ /* 0x008fc800078e0a03 */
[----:B------:R-:W-:-:S04]  /*01e0*/  IMAD R17, R17, UR6, RZ ;  /* 0x0000000611117c24 */ /* 0x000fc8000f8e02ff */
[----:B--2---:R-:W-:-:S07]  /*01f0*/  IMAD.HI.U32 R17, R3, R17, R2 ;  /* 0x0000001103117227 */ /* 0x004fce00078e0002 */
.L_x_21:
[----:B0-2---:R-:W2:Y:S04]  /*0200*/  LDG.E.64 R10, desc[UR4][R24.64] ;  /* 0x00000004180a7981 */ /* 0x005ea8000c1e1b00 */
[----:B------:R-:W3:Y:S04]  /*0210*/  LDG.E.64 R2, desc[UR4][R24.64+0x10] ;  /* 0x0000100418027981 */ /* 0x000ee8000c1e1b00 */
[----:B------:R-:W4:Y:S01]  /*0220*/  LDG.E.64 R4, desc[UR4][R24.64+0x8] ;  /* 0x0000080418047981 */ /* 0x000f22000c1e1b00 */
[----:B------:R-:W-:-:S04]  /*0230*/  IADD3.X R12, P3, PT, R19, UR8, RZ, PT, !PT ;  /* 0x00000008130c7c10 */ /* 0x000fc8000bf7e4ff */
[----:B------:R-:W-:Y:S02]  /*0240*/  LEA.HI.X.SX32 R13, R19, UR9, 0x1, P3 ;  /* 0x00000009130d7c11 */ /* 0x000fe400098f0eff */
[----:B--2---:R-:W-:Y:S01]  /*0250*/  SHF.R.U32.HI R6, RZ, 0x2, R11 ;  /* 0x00000002ff067819 */ /* 0x004fe2000001160b */
[----:B------:R-:W-:-:S03]  /*0260*/  VIADD R10, R10, 0x587c5 ;  /* 0x000587c50a0a7836 */ /* 0x000fc60000000000 */
[----:B------:R-:W-:Y:S01]  /*0270*/  LOP3.LUT R6, R6, R11, RZ, 0x3c, !PT ;  /* 0x0000000b06067212 */ /* 0x000fe200078e3cff */
[----:B---3--:R-:W-:Y:S02]  /*0280*/  IMAD.SHL.U32 R7, R3, 0x10, RZ ;  /* 0x0000001003077824 */ /* 0x008fe400078e00ff */
[----:B------:R-:W-:Y:S01]  /*0290*/  IMAD.MOV.U32 R9, RZ, RZ, R2 ;  /* 0x000000ffff097224 */ /* 0x000fe200078e0002 */
[----:B------:R-:W-:Y:S01]  /*02a0*/  SHF.L.U32 R8, R6, 0x1, RZ ;  /* 0x0000000106087819 */ /* 0x000fe200000006ff */
[----:B----4-:R-:W-:-:S03]  /*02b0*/  IMAD.MOV.U32 R11, RZ, RZ, R4 ;  /* 0x000000ffff0b7224 */ /* 0x010fc600078e0004 */
[----:B------:R-:W-:Y:S02]  /*02c0*/  LOP3.LUT R8, R6, R8, R7, 0x96, !PT ;  /* 0x0000000806087212 */ /* 0x000fe400078e9607 */
[----:B------:R-:W-:Y:S02]  /*02d0*/  STG.E.64 desc[UR4][R24.64], R10 ;  /* 0x0000000a18007986 */ /* 0x000fe4000c101b04 */
[----:B------:R-:W-:-:S05]  /*02e0*/  LOP3.LUT R7, R8, R3, RZ, 0x3c, !PT ;  /* 0x0000000308077212 */ /* 0x000fca00078e3cff */
[----:B------:R-:W-:-:S04]  /*02f0*/  IMAD.IADD R6, R7, 0x1, R10 ;  /* 0x0000000107067824 */ /* 0x000fc800078e020a */
[----:B------:R-:W-:-:S04]  /*0300*/  IMAD.HI.U32 R8, R17, R6, RZ ;  /* 0x0000000611087227 */ /* 0x000fc800078e00ff */
[----:B------:R-:W-:Y:S01]  /*0310*/  IMAD.MOV R21, RZ, RZ, -R8 ;  /* 0x000000ffff157224 */ /* 0x000fe200078e0a08 */
[----:B------:R-:W-:-:S03]  /*0320*/  MOV R8, R5 ;  /* 0x0000000500087202 */ /* 0x000fc60000000f00 */
[----:B------:R-:W-:Y:S02]  /*0330*/  IMAD R21, R21, UR6, R6 ;  /* 0x0000000615157c24 */ /* 0x000fe4000f8e0206 */
[----:B------:R-:W-:Y:S01]  /*0340*/  IMAD.MOV.U32 R6, RZ, RZ, R3 ;  /* 0x000000ffff067224 */ /* 0x000fe200078e0003 */
[----:B------:R0:W-:Y:S02]  /*0350*/  STG.E.64 desc[UR4][R24.64+0x8], R8 ;  /* 0x0000080818007986 */ /* 0x0001e4000c101b04 */
[C---:B------:R-:W-:Y:S02]  /*0360*/  ISETP.GE.U32.AND P2, PT, R21.reuse, UR6, PT ;  /* 0x0000000615007c0c */ /* 0x040fe4000bf46070 */
[----:B------:R1:W-:Y:S11]  /*0370*/  STG.E.64 desc[UR4][R24.64+0x10], R6 ;  /* 0x0000100618007986 */ /* 0x0003f6000c101b04 */
[----:B------:R-:W-:-:S04]  /*0380*/  @P2 IADD3 R21, PT, PT, R21, -UR6, RZ ;  /* 0x8000000615152c10 */ /* 0x000fc8000fffe0ff */
[----:B------:R-:W-:-:S13]  /*0390*/  ISETP.GE.U32.AND P2, PT, R21, UR6, PT ;  /* 0x0000000615007c0c */ /* 0x000fda000bf46070 */
[----:B------:R-:W-:-:S05]  /*03a0*/  @P2 VIADD R21, R21, -UR6 ;  /* 0x8000000615152c36 */ /* 0x000fca0008000000 */
[----:B------:R-:W-:-:S05]  /*03b0*/  SEL R21, R18, R21, !P1 ;  /* 0x0000001512157207 */ /* 0x000fca0004800000 */
[----:B------:R2:W-:Y:S04]  /*03c0*/  STG.E.U8 desc[UR4][R12.64+-0x1], R21 ;  /* 0xffffff150c007986 */ /* 0x0005e8000c101104 */
[----:B------:R-:W3:Y:S04]  /*03d0*/  LDG.E.64 R22, desc[UR4][R24.64] ;  /* 0x0000000418167981 */ /* 0x000ee8000c1e1b00 */
[----:B------:R-:W4:Y:S04]  /*03e0*/  LDG.E.64 R2, desc[UR4][R24.64+0x10] ;  /* 0x0000100418027981 */ /* 0x000f28000c1e1b00 */
[----:B------:R-:W5:Y:S01]  /*03f0*/  LDG.E.64 R4, desc[UR4][R24.64+0x8] ;  /* 0x0000080418047981 */ /* 0x000f62000c1e1b00 */
[----:B---3--:R-:W-:-:S02]  /*0400*/  SHF.R.U32.HI R26, RZ, 0x2, R23 ;  /* 0x00000002ff1a7819 */ /* 0x008fc40000011617 */
[----:B------:R-:W-:Y:S02]  /*0410*/  IADD3 R22, PT, PT, R22, 0x587c5, RZ ;  /* 0x000587c516167810 */ /* 0x000fe40007ffe0ff */
[----:B------:R-:W-:Y:S01]  /*0420*/  LOP3.LUT R26, R26, R23, RZ, 0x3c, !PT ;  /* 0x000000171a1a7212 */ /* 0x000fe200078e3cff */
[----:B----4-:R-:W-:Y:S01]  /*0430*/  IMAD.SHL.U32 R23, R3, 0x10, RZ ;  /* 0x0000001003177824 */ /* 0x010fe200078e00ff */
[----:B0-----:R-:W-:-:S03]  /*0440*/  MOV R9, R2 ;  /* 0x0000000200097202 */ /* 0x001fc60000000f00 */
[----:B------:R-:W-:-:S05]  /*0450*/  IMAD.SHL.U32 R27, R26, 0x2, RZ ;  /* 0x000000021a1b7824 */ /* 0x000fca00078e00ff */
[----:B------:R-:W-:Y:S02]  /*0460*/  LOP3.LUT R26, R26, R27, R23, 0x96, !PT ;  /* 0x0000001b1a1a7212 */ /* 0x000fe400078e9617 */
[----:B-----5:R-:W-:Y:S02]  /*0470*/  MOV R23, R4 ;  /* 0x0000000400177202 */ /* 0x020fe40000000f00 */
[----:B-1----:R-:W-:-:S03]  /*0480*/  LOP3.LUT R7, R26, R3, RZ, 0x3c, !PT ;  /* 0x000000031a077212 */ /* 0x002fc600078e3cff */
[----:B------:R-:W-:Y:S02]  /*0490*/  STG.E.64 desc[UR4][R24.64], R22 ;  /* 0x0000001618007986 */ /* 0x000fe4000c101b04 */
[----:B------:R-:W-:-:S04]  /*04a0*/  IMAD.IADD R6, R7, 0x1, R22 ;  /* 0x0000000107067824 */ /* 0x000fc800078e0216 */
[----:B------:R-:W-:-:S04]  /*04b0*/  IMAD.HI.U32 R8, R17, R6, RZ ;  /* 0x0000000611087227 */ /* 0x000fc800078e00ff */
[----:B------:R-:W-:Y:S02]  /*04c0*/  IMAD.MOV R11, RZ, RZ, -R8 ;  /* 0x000000ffff0b7224 */ /* 0x000fe400078e0a08 */
[----:B------:R-:W-:Y:S02]  /*04d0*/  IMAD.MOV.U32 R8, RZ, RZ, R5 ;  /* 0x000000ffff087224 */ /* 0x000fe400078e0005 */
[----:B------:R-:W-:Y:S02]  /*04e0*/  IMAD R11, R11, UR6, R6 ;  /* 0x000000060b0b7c24 */ /* 0x000fe4000f8e0206 */
[----:B------:R-:W-:Y:S01]  /*04f0*/  IMAD.MOV.U32 R6, RZ, RZ, R3 ;  /* 0x000000ffff067224 */ /* 0x000fe200078e0003 */
[----:B------:R0:W-:Y:S02]  /*0500*/  STG.E.64 desc[UR4][R24.64+0x8], R8 ;  /* 0x0000080818007986 */ /* 0x0001e4000c101b04 */
[C---:B------:R-:W-:Y:S02]  /*0510*/  ISETP.GE.U32.AND P2, PT, R11.reuse, UR6, PT ;  /* 0x000000060b007c0c */ /* 0x040fe4000bf46070 */
[----:B------:R1:W-:Y:S11]  /*0520*/  STG.E.64 desc[UR4][R24.64+0x10], R6 ;  /* 0x0000100618007986 */ /* 0x0003f6000c101b04 */
[----:B------:R-:W-:-:S05]  /*0530*/  @P2 VIADD R11, R11, -UR6 ;  /* 0x800000060b0b2c36 */ /* 0x000fca0008000000 */
[----:B------:R-:W-:-:S13]  /*0540*/  ISETP.GE.U32.AND P2, PT, R11, UR6, PT ;  /* 0x000000060b007c0c */ /* 0x000fda000bf46070 */
[----:B------:R-:W-:-:S05]  /*0550*/  @P2 VIADD R11, R11, -UR6 ;  /* 0x800000060b0b2c36 */ /* 0x000fca0008000000 */
[----:B--2---:R-:W-:-:S05]  /*0560*/  SEL R21, R18, R11, !P1 ;  /* 0x0000000b12157207 */ /* 0x004fca0004800000 */
[----:B------:R2:W-:Y:S04]  /*0570*/  STG.E.U8 desc[UR4][R12.64], R21 ;  /* 0x000000150c007986 */ /* 0x0005e8000c101104 */
[----:B------:R-:W3:Y:S04]  /*0580*/  LDG.E.64 R10, desc[UR4][R24.64] ;  /* 0x00000004180a7981 */ /* 0x000ee8000c1e1b00 */
[----:B------:R-:W4:Y:S04]  /*0590*/  LDG.E.64 R2, desc[UR4][R24.64+0x10] ;  /* 0x0000100418027981 */ /* 0x000f28000c1e1b00 */
[----:B------:R-:W5:Y:S01]  /*05a0*/  LDG.E.64 R4, desc[UR4][R24.64+0x8] ;  /* 0x0000080418047981 */ /* 0x000f62000c1e1b00 */
[----:B---3--:R-:W-:Y:S01]  /*05b0*/  SHF.R.U32.HI R26, RZ, 0x2, R11 ;  /* 0x00000002ff1a7819 */ /* 0x008fe2000001160b */
[----:B------:R-:W-:-:S03]  /*05c0*/  VIADD R10, R10, 0x587c5 ;  /* 0x000587c50a0a7836 */ /* 0x000fc60000000000 */
[----:B------:R-:W-:Y:S01]  /*05d0*/  LOP3.LUT R26, R26, R11, RZ, 0x3c, !PT ;  /* 0x0000000b1a1a7212 */ /* 0x000fe200078e3cff */
[----:B----4-:R-:W-:Y:S02]  /*05e0*/  IMAD.SHL.U32 R11, R3, 0x10, RZ ;  /* 0x00000010030b7824 */ /* 0x010fe400078e00ff */
[----:B0-----:R-:W-:Y:S02]  /*05f0*/  IMAD.MOV.U32 R9, RZ, RZ, R2 ;  /* 0x000000ffff097224 */ /* 0x001fe400078e0002 */
[----:B------:R-:W-:-:S05]  /*0600*/  IMAD.SHL.U32 R27, R26, 0x2, RZ ;  /* 0x000000021a1b7824 */ /* 0x000fca00078e00ff */
[----:B------:R-:W-:Y:S01]  /*0610*/  LOP3.LUT R26, R26, R27, R11, 0x96, !PT ;  /* 0x0000001b1a1a7212 */ /* 0x000fe200078e960b */
[----:B-----5:R-:W-:-:S03]  /*0620*/  IMAD.MOV.U32 R11, RZ, RZ, R4 ;  /* 0x000000ffff0b7224 */ /* 0x020fc600078e0004 */
[----:B-1----:R-:W-:Y:S02]  /*0630*/  LOP3.LUT R7, R26, R3, RZ, 0x3c, !PT ;  /* 0x000000031a077212 */ /* 0x002fe400078e3cff */
[----:B------:R-:W-:Y:S02]  /*0640*/  STG.E.64 desc[UR4][R24.64], R10 ;  /* 0x0000000a18007986 */ /* 0x000fe4000c101b04 */
[----:B------:R-:W-:-:S05]  /*0650*/  IADD3 R6, PT, PT, R7, R10, RZ ;  /* 0x0000000a07067210 */ /* 0x000fca0007ffe0ff */
[----:B------:R-:W-:-:S04]  /*0660*/  IMAD.HI.U32 R8, R17, R6, RZ ;  /* 0x0000000611087227 */ /* 0x000fc800078e00ff */
[----:B--2---:R-:W-:Y:S02]  /*0670*/  IMAD.MOV R21, RZ, RZ, -R8 ;  /* 0x000000ffff157224 */ /* 0x004fe400078e0a08 */
        /* <DEDUP_REMOVED lines=8> */
[----:B------:R-:W-:-:S04]  /*0700*/  @P2 IADD3 R21, PT, PT, R21, -UR6, RZ ;  /* 0x8000000615152c10 */ /* 0x000fc8000fffe0ff */
[----:B------:R-:W-:-:S05]  /*0710*/  SEL R21, R18, R21, !P1 ;  /* 0x0000001512157207 */ /* 0x000fca0004800000 */
[----:B------:R2:W-:Y:S04]  /*0720*/  STG.E.U8 desc[UR4][R12.64+0x1], R21 ;  /* 0x000001150c007986 */ /* 0x0005e8000c101104 */
[----:B------:R-:W3:Y:S04]  /*0730*/  LDG.E.64 R22, desc[UR4][R24.64] ;  /* 0x0000000418167981 */ /* 0x000ee8000c1e1b00 */
[----:B------:R-:W0:Y:S04]  /*0740*/  LDG.E.64 R2, desc[UR4][R24.64+0x10] ;  /* 0x0000100418027981 */ /* 0x000e28000c1e1b00 */
[----:B------:R-:W4:Y:S01]  /*0750*/  LDG.E.64 R4, desc[UR4][R24.64+0x8] ;  /* 0x0000080418047981 */ /* 0x000f22000c1e1b00 */
[----:B------:R-:W-:Y:S01]  /*0760*/  VIADD R20, R20, 0x4 ;  /* 0x0000000414147836 */ /* 0x000fe20000000000 */
[----:B------:R-:W-:-:S02]  /*0770*/  IADD3 R19, PT, PT, R19, 0x4, RZ ;  /* 0x0000000413137810 */ /* 0x000fc40007ffe0ff */
[----:B---3--:R-:W-:Y:S01]  /*0780*/  SHF.R.U32.HI R26, RZ, 0x2, R23 ;  /* 0x00000002ff1a7819 */ /* 0x008fe20000011617 */
[----:B------:R-:W-:-:S03]  /*0790*/  VIADD R22, R22, 0x587c5 ;  /* 0x000587c516167836 */ /* 0x000fc60000000000 */
[----:B------:R-:W-:Y:S01]  /*07a0*/  LOP3.LUT R26, R26, R23, RZ, 0x3c, !PT ;  /* 0x000000171a1a7212 */ /* 0x000fe200078e3cff */
[----:B0-----:R-:W-:Y:S01]  /*07b0*/  IMAD.MOV.U32 R9, RZ, RZ, R2 ;  /* 0x000000ffff097224 */ /* 0x001fe200078e0002 */
[----:B------:R-:W-:-:S03]  /*07c0*/  SHF.L.U32 R23, R3, 0x4, RZ ;  /* 0x0000000403177819 */ /* 0x000fc600000006ff */
[----:B------:R-:W-:-:S05]  /*07d0*/  IMAD.SHL.U32 R27, R26, 0x2, RZ ;  /* 0x000000021a1b7824 */ /* 0x000fca00078e00ff */
[----:B------:R-:W-:Y:S01]  /*07e0*/  LOP3.LUT R26, R26, R27, R23, 0x96, !PT ;  /* 0x0000001b1a1a7212 */ /* 0x000fe200078e9617 */
[----:B----4-:R-:W-:-:S03]  /*07f0*/  IMAD.MOV.U32 R23, RZ, RZ, R4 ;  /* 0x000000ffff177224 */ /* 0x010fc600078e0004 */
[----:B-1----:R-:W-:Y:S02]  /*0800*/  LOP3.LUT R7, R26, R3, RZ, 0x3c, !PT ;  /* 0x000000031a077212 */ /* 0x002fe400078e3cff */
[----:B------:R2:W-:Y:S03]  /*0810*/  STG.E.64 desc[UR4][R24.64], R22 ;  /* 0x0000001618007986 */ /* 0x0005e6000c101b04 */
[----:B------:R-:W-:-:S04]  /*0820*/  IMAD.IADD R6, R7, 0x1, R22 ;  /* 0x0000000107067824 */ /* 0x000fc800078e0216 */
[----:B------:R-:W-:-:S05]  /*0830*/  IMAD.HI.U32 R8, R17, R6, RZ ;  /* 0x0000000611087227 */ /* 0x000fca00078e00ff */
[----:B------:R-:W-:Y:S01]  /*0840*/  IADD3 R11, PT, PT, -R8, RZ, RZ ;  /* 0x000000ff080b7210 */ /* 0x000fe20007ffe1ff */
[----:B------:R-:W-:-:S04]  /*0850*/  IMAD.MOV.U32 R8, RZ, RZ, R5 ;  /* 0x000000ffff087224 */ /* 0x000fc800078e0005 */
[----:B------:R-:W-:Y:S01]  /*0860*/  IMAD R11, R11, UR6, R6 ;  /* 0x000000060b0b7c24 */ /* 0x000fe2000f8e0206 */
[----:B------:R-:W-:Y:S01]  /*0870*/  MOV R6, R3 ;  /* 0x0000000300067202 */ /* 0x000fe20000000f00 */
[----:B------:R2:W-:Y:S03]  /*0880*/  STG.E.64 desc[UR4][R24.64+0x8], R8 ;  /* 0x0000080818007986 */ /* 0x0005e6000c101b04 */
[----:B------:R-:W-:Y:S01]  /*0890*/  ISETP.GE.U32.AND P2, PT, R11, UR6, PT ;  /* 0x000000060b007c0c */ /* 0x000fe2000bf46070 */
[----:B------:R2:W-:-:S12]  /*08a0*/  STG.E.64 desc[UR4][R24.64+0x10], R6 ;  /* 0x0000100618007986 */ /* 0x0005d8000c101b04 */
[----:B------:R-:W-:-:S05]  /*08b0*/  @P2 VIADD R11, R11, -UR6 ;  /* 0x800000060b0b2c36 */ /* 0x000fca0008000000 */
[----:B------:R-:W-:-:S13]  /*08c0*/  ISETP.GE.U32.AND P2, PT, R11, UR6, PT ;  /* 0x000000060b007c0c */ /* 0x000fda000bf46070 */
[----:B------:R-:W-:Y:S01]  /*08d0*/  @P2 VIADD R11, R11, -UR6 ;  /* 0x800000060b0b2c36 */ /* 0x000fe20008000000 */
[----:B------:R-:W-:-:S04]  /*08e0*/  ISETP.NE.AND P2, PT, R20, RZ, PT ;  /* 0x000000ff1400720c */ /* 0x000fc80003f45270 */
[----:B------:R-:W-:-:S05]  /*08f0*/  SEL R11, R18, R11, !P1 ;  /* 0x0000000b120b7207 */ /* 0x000fca0004800000 */
[----:B------:R2:W-:Y:S04]  /*0900*/  STG.E.U8 desc[UR4][R12.64+0x2], R11 ;  /* 0x0000020b0c007986 */ /* 0x0005e8000c101104 */
[----:B------:R-:W-:Y:S05]  /*0910*/  @P2 BRA `(.L_x_21) ;  /* 0xfffffff800382947 */ /* 0x000fea000383ffff */
.L_x_20:
[----:B0-----:R-:W-:Y:S05]  /*0920*/  @!P0 EXIT ;  /* 0x000000000000894d */ /* 0x001fea0003800000 */
[----:B------:R-:W-:Y:S02]  /*0930*/  ISETP.NE.AND P1, PT, R14, 0x1, PT ;  /* 0x000000010e00780c */ /* 0x000fe40003f25270 */
[----:B------:R-:W-:-:S04]  /*0940*/  LOP3.LUT R0, R0, 0x1, RZ, 0xc0, !PT ;  /* 0x0000000100007812 */ /* 0x000fc800078ec0ff */
[----:B------:R-:W-:-:S07]  /*0950*/  ISETP.NE.U32.AND P0, PT, R0, 0x1, PT ;  /* 0x000000010000780c */ /* 0x000fce0003f05070 */
[----:B------:R-:W-:Y:S06]  /*0960*/  @!P1 BRA `(.L_x_22) ;  /* 0x0000000400189947 */ /* 0x000fec0003800000 */
[----:B--2---:R-:W2:Y:S01]  /*0970*/  LDG.E.64 R8, desc[UR4][R24.64] ;  /* 0x0000000418087981 */ /* 0x004ea2000c1e1b00 */
[----:B------:R-:W0:Y:S03]  /*0980*/  LDCU UR6, c[0x0][0x394] ;  /* 0x00007280ff0677ac */ /* 0x000e260008000800 */
[----:B------:R-:W3:Y:S01]  /*0990*/  LDG.E.64 R2, desc[UR4][R24.64+0x10] ;  /* 0x0000100418027981 */ /* 0x000ee2000c1e1b00 */
[----:B------:R-:W1:Y:S03]  /*09a0*/  LDCU.64 UR8, c[0x0][0x388] ;  /* 0x00007100ff0877ac */ /* 0x000e660008000a00 */
[----:B------:R-:W4:Y:S01]  /*09b0*/  LDG.E.64 R4, desc[UR4][R24.64+0x8] ;  /* 0x0000080418047981 */ /* 0x000f22000c1e1b00 */
[----:B0-----:R-:W0:Y:S01]  /*09c0*/  I2F.U32.RP R10, UR6 ;  /* 0x00000006000a7d06 */ /* 0x001e220008209000 */
[----:B------:R-:W-:-:S07]  /*09d0*/  LOP3.LUT R12, RZ, UR6, RZ, 0x33, !PT ;  /* 0x00000006ff0c7c12 */ /* 0x000fce000f8e33ff */
[----:B0-----:R-:W0:Y:S02]  /*09e0*/  MUFU.RCP R10, R10 ;  /* 0x0000000a000a7308 */ /* 0x001e240000001000 */
[----:B0-----:R-:W-:-:S06]  /*09f0*/  VIADD R7, R10, 0xffffffe ;  /* 0x0ffffffe0a077836 */ /* 0x001fcc0000000000 */
[----:B------:R-:W0:Y:S02]  /*0a00*/  F2I.FTZ.U32.TRUNC.NTZ R7, R7 ;  /* 0x0000000700077305 */ /* 0x000e24000021f000 */
[----:B0-----:R-:W-:Y:S01]  /*0a10*/  IMAD.MOV R11, RZ, RZ, -R7 ;  /* 0x000000ffff0b7224 */ /* 0x001fe200078e0a07 */
[----:B--2---:R-:W-:Y:S01]  /*0a20*/  SHF.R.U32.HI R0, RZ, 0x2, R9 ;  /* 0x00000002ff007819 */ /* 0x004fe20000011609 */
[----:B------:R-:W-:-:S03]  /*0a30*/  VIADD R8, R8, 0x587c5 ;  /* 0x000587c508087836 */ /* 0x000fc60000000000 */
[----:B------:R-:W-:Y:S01]  /*0a40*/  LOP3.LUT R0, R0, R9, RZ, 0x3c, !PT ;  /* 0x0000000900007212 */ /* 0x000fe200078e3cff */
[----:B---3--:R-:W-:Y:S01]  /*0a50*/  IMAD.SHL.U32 R9, R3, 0x10, RZ ;  /* 0x0000001003097824 */ /* 0x008fe200078e00ff */
[----:B------:R-:W-:Y:S01]  /*0a60*/  MOV R10, R3 ;  /* 0x00000003000a7202 */ /* 0x000fe20000000f00 */
[----:B------:R-:W-:Y:S01]  /*0a70*/  IMAD.MOV.U32 R21, RZ, RZ, R2 ;  /* 0x000000ffff157224 */ /* 0x000fe200078e0002 */
[----:B------:R-:W-:Y:S01]  /*0a80*/  SHF.L.U32 R6, R0, 0x1, RZ ;  /* 0x0000000100067819 */ /* 0x000fe200000006ff */
[----:B----4-:R-:W-:-:S03]  /*0a90*/  IMAD.MOV.U32 R20, RZ, RZ, R5 ;  /* 0x000000ffff147224 */ /* 0x010fc600078e0005 */
[----:B------:R-:W-:Y:S01]  /*0aa0*/  LOP3.LUT R6, R0, R6, R9, 0x96, !PT ;  /* 0x0000000600067212 */ /* 0x000fe200078e9609 */
[----:B------:R-:W-:Y:S01]  /*0ab0*/  IMAD R9, R11, UR6, RZ ;  /* 0x000000060b097c24 */ /* 0x000fe2000f8e02ff */
[----:B------:R-:W-:Y:S02]  /*0ac0*/  STG.E.64 desc[UR4][R24.64+0x8], R20 ;  /* 0x0000081418007986 */ /* 0x000fe4000c101b04 */
[----:B------:R-:W-:Y:S01]  /*0ad0*/  LOP3.LUT R11, R6, R3, RZ, 0x3c, !PT ;  /* 0x00000003060b7212 */ /* 0x000fe200078e3cff */
[----:B------:R-:W-:-:S04]  /*0ae0*/  IMAD.MOV.U32 R6, RZ, RZ, RZ ;  /* 0x000000ffff067224 */ /* 0x000fc800078e00ff */
[----:B------:R-:W-:Y:S01]  /*0af0*/  IMAD.HI.U32 R0, R7, R9, R6 ;  /* 0x0000000907007227 */ /* 0x000fe200078e0006 */
[----:B------:R0:W-:Y:S03]  /*0b00*/  STG.E.64 desc[UR4][R24.64+0x10], R10 ;  /* 0x0000100a18007986 */ /* 0x0001e6000c101b04 */
[----:B------:R-:W-:Y:S02]  /*0b10*/  IMAD.IADD R7, R11, 0x1, R8 ;  /* 0x000000010b077824 */ /* 0x000fe400078e0208 */
[----:B------:R-:W-:Y:S02]  /*0b20*/  IMAD.MOV.U32 R9, RZ, RZ, R4 ;  /* 0x000000ffff097224 */ /* 0x000fe400078e0004 */
[----:B------:R-:W-:-:S03]  /*0b30*/  IMAD.HI.U32 R6, R0, R7, RZ ;  /* 0x0000000700067227 */ /* 0x000fc600078e00ff */
[----:B------:R2:W-:Y:S02]  /*0b40*/  STG.E.64 desc[UR4][R24.64], R8 ;  /* 0x0000000818007986 */ /* 0x0005e4000c101b04 */
[----:B------:R-:W-:-:S05]  /*0b50*/  IADD3 R6, PT, PT, -R6, RZ, RZ ;  /* 0x000000ff06067210 */ /* 0x000fca0007ffe1ff */
[----:B------:R-:W-:Y:S02]  /*0b60*/  IMAD R13, R6, UR6, R7 ;  /* 0x00000006060d7c24 */ /* 0x000fe4000f8e0207 */
[----:B------:R-:W-:-:S03]  /*0b70*/  IMAD.IADD R7, R16, 0x1, R15 ;  /* 0x0000000110077824 */ /* 0x000fc600078e020f */
[----:B------:R-:W-:Y:S02]  /*0b80*/  ISETP.GE.U32.AND P1, PT, R13, UR6, PT ;  /* 0x000000060d007c0c */ /* 0x000fe4000bf26070 */
[----:B-1----:R-:W-:-:S04]  /*0b90*/  IADD3 R6, P3, PT, R7, UR8, RZ ;  /* 0x0000000807067c10 */ /* 0x002fc8000ff7e0ff */
[----:B------:R-:W-:-:S07]  /*0ba0*/  LEA.HI.X.SX32 R7, R7, UR9, 0x1, P3 ;  /* 0x0000000907077c11 */ /* 0x000fce00098f0eff */
[----:B------:R-:W-:Y:S01]  /*0bb0*/  @P1 VIADD R13, R13, -UR6 ;  /* 0x800000060d0d1c36 */ /* 0x000fe20008000000 */
[----:B------:R-:W-:-:S04]  /*0bc0*/  ISETP.NE.U32.AND P1, PT, RZ, UR6, PT ;  /* 0x00000006ff007c0c */ /* 0x000fc8000bf25070 */
[----:B------:R-:W-:-:S13]  /*0bd0*/  ISETP.GE.U32.AND P2, PT, R13, UR6, PT ;  /* 0x000000060d007c0c */ /* 0x000fda000bf46070 */
[----:B------:R-:W-:-:S05]  /*0be0*/  @P2 VIADD R13, R13, -UR6 ;  /* 0x800000060d0d2c36 */ /* 0x000fca0008000000 */
[----:B------:R-:W-:-:S05]  /*0bf0*/  SEL R13, R12, R13, !P1 ;  /* 0x0000000d0c0d7207 */ /* 0x000fca0004800000 */
[----:B------:R1:W-:Y:S04]  /*0c00*/  STG.E.U8 desc[UR4][R6.64], R13 ;  /* 0x0000000d06007986 */ /* 0x0003e8000c101104 */
[----:B------:R-:W3:Y:S04]  /*0c10*/  LDG.E.64 R18, desc[UR4][R24.64] ;  /* 0x0000000418127981 */ /* 0x000ee8000c1e1b00 */
[----:B------:R-:W2:Y:S04]  /*0c20*/  LDG.E.64 R2, desc[UR4][R24.64+0x10] ;  /* 0x0000100418027981 */ /* 0x000ea8000c1e1b00 */
[----:B------:R-:W4:Y:S01]  /*0c30*/  LDG.E.64 R4, desc[UR4][R24.64+0x8] ;  /* 0x0000080418047981 */ /* 0x000f22000c1e1b00 */
[----:B------:R-:W-:Y:S01]  /*0c40*/  VIADD R15, R15, 0x2 ;  /* 0x000000020f0f7836 */ /* 0x000fe20000000000 */
[----:B---3--:R-:W-:Y:S01]  /*0c50*/  SHF.R.U32.HI R14, RZ, 0x2, R19 ;  /* 0x00000002ff0e7819 */ /* 0x008fe20000011613 */
[----:B0-----:R-:W-:-:S03]  /*0c60*/  VIADD R10, R18, 0x587c5 ;  /* 0x000587c5120a7836 */ /* 0x001fc60000000000 */
[----:B------:R-:W-:Y:S01]  /*0c70*/  LOP3.LUT R14, R14, R19, RZ, 0x3c, !PT ;  /* 0x000000130e0e7212 */ /* 0x000fe200078e3cff */
[----:B--2---:R-:W-:Y:S01]  /*0c80*/  IMAD.MOV.U32 R8, RZ, RZ, R3 ;  /* 0x000000ffff087224 */ /* 0x004fe200078e0003 */
[----:B------:R-:W-:Y:S01]  /*0c90*/  SHF.L.U32 R17, R3, 0x4, RZ ;  /* 0x0000000403117819 */ /* 0x000fe200000006ff */
[----:B----4-:R-:W-:Y:S02]  /*0ca0*/  IMAD.MOV.U32 R18, RZ, RZ, R5 ;  /* 0x000000ffff127224 */ /* 0x010fe400078e0005 */
[----:B------:R-:W-:-:S05]  /*0cb0*/  IMAD.SHL.U32 R19, R14, 0x2, RZ ;  /* 0x000000020e137824 */ /* 0x000fca00078e00ff */
[----:B------:R-:W-:Y:S01]  /*0cc0*/  LOP3.LUT R14, R14, R19, R17, 0x96, !PT ;  /* 0x000000130e0e7212 */ /* 0x000fe200078e9611 */
[----:B------:R-:W-:-:S03]  /*0cd0*/  IMAD.MOV.U32 R19, RZ, RZ, R2 ;  /* 0x000000ffff137224 */ /* 0x000fc600078e0002 */
[----:B------:R-:W-:Y:S02]  /*0ce0*/  LOP3.LUT R9, R14, R3, RZ, 0x3c, !PT ;  /* 0x000000030e097212 */ /* 0x000fe400078e3cff */
[----:B------:R0:W-:Y:S03]  /*0cf0*/  STG.E.64 desc[UR4][R24.64+0x8], R18 ;  /* 0x0000081218007986 */ /* 0x0001e6000c101b04 */
[----:B------:R-:W-:Y:S01]  /*0d00*/  IMAD.IADD R11, R9, 0x1, R10 ;  /* 0x00000001090b7824 */ /* 0x000fe200078e020a */
[----:B------:R0:W-:Y:S03]  /*0d10*/  STG.E.64 desc[UR4][R24.64+0x10], R8 ;  /* 0x0000100818007986 */ /* 0x0001e6000c101b04 */
[----:B------:R-:W-:-:S05]  /*0d20*/  IMAD.HI.U32 R0, R0, R11, RZ ;  /* 0x0000000b00007227 */ /* 0x000fca00078e00ff */
[----:B------:R-:W-:-:S05]  /*0d30*/  IADD3 R0, PT, PT, -R0, RZ, RZ ;  /* 0x000000ff00007210 */ /* 0x000fca0007ffe1ff */
[----:B-1----:R-:W-:Y:S01]  /*0d40*/  IMAD R13, R0, UR6, R11 ;  /* 0x00000006000d7c24 */ /* 0x002fe2000f8e020b */
[----:B------:R-:W-:-:S04]  /*0d50*/  MOV R11, R4 ;  /* 0x00000004000b7202 */ /* 0x000fc80000000f00 */
[----:B------:R-:W-:Y:S01]  /*0d60*/  ISETP.GE.U32.AND P2, PT, R13, UR6, PT ;  /* 0x000000060d007c0c */ /* 0x000fe2000bf46070 */
[----:B------:R0:W-:-:S12]  /*0d70*/  STG.E.64 desc[UR4][R24.64], R10 ;  /* 0x0000000a18007986 */ /* 0x0001d8000c101b04 */
[----:B------:R-:W-:-:S05]  /*0d80*/  @P2 VIADD R13, R13, -UR6 ;  /* 0x800000060d0d2c36 */ /* 0x000fca0008000000 */
[----:B------:R-:W-:-:S13]  /*0d90*/  ISETP.GE.U32.AND P2, PT, R13, UR6, PT ;  /* 0x000000060d007c0c */ /* 0x000fda000bf46070 */
[----:B------:R-:W-:-:S04]  /*0da0*/  @P2 IADD3 R13, PT, PT, R13, -UR6, RZ ;  /* 0x800000060d0d2c10 */ /* 0x000fc8000fffe0ff */
[----:B------:R-:W-:-:S05]  /*0db0*/  SEL R13, R12, R13, !P1 ;  /* 0x0000000d0c0d7207 */ /* 0x000fca0004800000 */
[----:B------:R0:W-:Y:S02]  /*0dc0*/  STG.E.U8 desc[UR4][R6.64+0x1], R13 ;  /* 0x0000010d06007986 */ /* 0x0001e4000c101104 */
.L_x_22:
[----:B------:R-:W-:Y:S05]  /*0dd0*/  @P0 EXIT ;  /* 0x000000000000094d */ /* 0x000fea0003800000 */
[----:B0-2---:R-:W2:Y:S01]  /*0de0*/  LDG.E.64 R6, desc[UR4][R24.64] ;  /* 0x0000000418067981 */ /* 0x005ea2000c1e1b00 */
[----:B------:R-:W0:Y:S03]  /*0df0*/  LDCU UR6, c[0x0][0x394] ;  /* 0x00007280ff0677ac */ /* 0x000e260008000800 */
[----:B------:R-:W3:Y:S01]  /*0e00*/  LDG.E.64 R2, desc[UR4][R24.64+0x10] ;  /* 0x0000100418027981 */ /* 0x000ee2000c1e1b00 */
[----:B------:R-:W1:Y:S03]  /*0e10*/  LDCU.64 UR8, c[0x0][0x388] ;  /* 0x00007100ff0877ac */ /* 0x000e660008000a00 */
[----:B------:R-:W4:Y:S01]  /*0e20*/  LDG.E.64 R4, desc[UR4][R24.64+0x8] ;  /* 0x0000080418047981 */ /* 0x000f22000c1e1b00 */
[----:B------:R-:W-:Y:S01]  /*0e30*/  IMAD.IADD R15, R16, 0x1, R15 ;  /* 0x00000001100f7824 */ /* 0x000fe200078e020f */
[----:B0-----:R-:W0:Y:S01]  /*0e40*/  I2F.U32.RP R10, UR6 ;  /* 0x00000006000a7d06 */ /* 0x001e220008209000 */
[----:B------:R-:W-:-:S07]  /*0e50*/  ISETP.NE.U32.AND P2, PT, RZ, UR6, PT ;  /* 0x00000006ff007c0c */ /* 0x000fce000bf45070 */
[----:B0-----:R-:W0:Y:S02]  /*0e60*/  MUFU.RCP R10, R10 ;  /* 0x0000000a000a7308 */ /* 0x001e240000001000 */
[----:B0-----:R-:W-:-:S06]  /*0e70*/  VIADD R9, R10, 0xffffffe ;  /* 0x0ffffffe0a097836 */ /* 0x001fcc0000000000 */
[----:B------:R-:W0:Y:S02]  /*0e80*/  F2I.FTZ.U32.TRUNC.NTZ R9, R9 ;  /* 0x0000000900097305 */ /* 0x000e24000021f000 */
[----:B0-----:R-:W-:Y:S02]  /*0e90*/  IADD3 R11, PT, PT, RZ, -R9, RZ ;  /* 0x80000009ff0b7210 */ /* 0x001fe40007ffe0ff */
[----:B--2---:R-:W-:Y:S02]  /*0ea0*/  SHF.R.U32.HI R0, RZ, 0x2, R7 ;  /* 0x00000002ff007819 */ /* 0x004fe40000011607 */
[----:B------:R-:W-:Y:S02]  /*0eb0*/  IADD3 R6, PT, PT, R6, 0x587c5, RZ ;  /* 0x000587c506067810 */ /* 0x000fe40007ffe0ff */
[----:B------:R-:W-:Y:S01]  /*0ec0*/  LOP3.LUT R0, R0, R7, RZ, 0x3c, !PT ;  /* 0x0000000700007212 */ /* 0x000fe200078e3cff */
[----:B---3--:R-:W-:Y:S01]  /*0ed0*/  IMAD.SHL.U32 R7, R3, 0x10, RZ ;  /* 0x0000001003077824 */ /* 0x008fe200078e00ff */
[----:B------:R-:W-:Y:S01]  /*0ee0*/  MOV R17, R2 ;  /* 0x0000000200117202 */ /* 0x000fe20000000f00 */
[----:B------:R-:W-:Y:S01]  /*0ef0*/  IMAD.MOV.U32 R10, RZ, RZ, R3 ;  /* 0x000000ffff0a7224 */ /* 0x000fe200078e0003 */
[----:B----4-:R-:W-:Y:S01]  /*0f00*/  MOV R16, R5 ;  /* 0x0000000500107202 */ /* 0x010fe20000000f00 */
[----:B------:R-:W-:-:S04]  /*0f10*/  IMAD.SHL.U32 R8, R0, 0x2, RZ ;  /* 0x0000000200087824 */ /* 0x000fc800078e00ff */
[----:B------:R-:W-:Y:S01]  /*0f20*/  STG.E.64 desc[UR4][R24.64+0x8], R16 ;  /* 0x0000081018007986 */ /* 0x000fe2000c101b04 */
[----:B------:R-:W-:Y:S01]  /*0f30*/  LOP3.LUT R8, R0, R8, R7, 0x96, !PT ;  /* 0x0000000800087212 */ /* 0x000fe200078e9607 */
[----:B------:R-:W-:-:S03]  /*0f40*/  IMAD R7, R11, UR6, RZ ;  /* 0x000000060b077c24 */ /* 0x000fc6000f8e02ff */
[----:B------:R-:W-:Y:S01]  /*0f50*/  LOP3.LUT R11, R8, R3, RZ, 0x3c, !PT ;  /* 0x00000003080b7212 */ /* 0x000fe200078e3cff */
[----:B------:R-:W-:-:S04]  /*0f60*/  IMAD.MOV.U32 R8, RZ, RZ, RZ ;  /* 0x000000ffff087224 */ /* 0x000fc800078e00ff */
[----:B------:R-:W-:Y:S01]  /*0f70*/  IMAD.HI.U32 R7, R9, R7, R8 ;  /* 0x0000000709077227 */ /* 0x000fe200078e0008 */
[----:B-1----:R-:W-:Y:S01]  /*0f80*/  IADD3 R8, P1, PT, R15, UR8, RZ ;  /* 0x000000080f087c10 */ /* 0x002fe2000ff3e0ff */
[----:B------:R-:W-:Y:S02]  /*0f90*/  STG.E.64 desc[UR4][R24.64+0x10], R10 ;  /* 0x0000100a18007986 */ /* 0x000fe4000c101b04 */
[----:B------:R-:W-:Y:S01]  /*0fa0*/  IMAD.IADD R0, R11, 0x1, R6 ;  /* 0x000000010b007824 */ /* 0x000fe200078e0206 */
[----:B------:R-:W-:-:S03]  /*0fb0*/  LEA.HI.X.SX32 R9, R15, UR9, 0x1, P1 ;  /* 0x000000090f097c11 */ /* 0x000fc600088f0eff */
[----:B------:R-:W-:-:S05]  /*0fc0*/  IMAD.HI.U32 R7, R7, R0, RZ ;  /* 0x0000000007077227 */ /* 0x000fca00078e00ff */
[----:B------:R-:W-:-:S05]  /*0fd0*/  IADD3 R7, PT, PT, -R7, RZ, RZ ;  /* 0x000000ff07077210 */ /* 0x000fca0007ffe1ff */
[----:B------:R-:W-:Y:S02]  /*0fe0*/  IMAD R13, R7, UR6, R0 ;  /* 0x00000006070d7c24 */ /* 0x000fe4000f8e0200 */
[----:B------:R-:W-:-:S03]  /*0ff0*/  IMAD.MOV.U32 R7, RZ, RZ, R4 ;  /* 0x000000ffff077224 */ /* 0x000fc600078e0004 */
[C---:B------:R-:W-:Y:S02]  /*1000*/  ISETP.GE.U32.AND P0, PT, R13.reuse, UR6, PT ;  /* 0x000000060d007c0c */ /* 0x040fe4000bf06070 */
[----:B------:R-:W-:Y:S11]  /*1010*/  STG.E.64 desc[UR4][R24.64], R6 ;  /* 0x0000000618007986 */ /* 0x000ff6000c101b04 */
[----:B------:R-:W-:-:S05]  /*1020*/  @P0 VIADD R13, R13, -UR6 ;  /* 0x800000060d0d0c36 */ /* 0x000fca0008000000 */
[----:B------:R-:W-:-:S13]  /*1030*/  ISETP.GE.U32.AND P0, PT, R13, UR6, PT ;  /* 0x000000060d007c0c */ /* 0x000fda000bf06070 */
[----:B------:R-:W-:Y:S01]  /*1040*/  @P0 VIADD R13, R13, -UR6 ;  /* 0x800000060d0d0c36 */ /* 0x000fe20008000000 */
[----:B------:R-:W-:-:S05]  /*1050*/  @!P2 LOP3.LUT R13, RZ, UR6, RZ, 0x33, !PT ;  /* 0x00000006ff0dac12 */ /* 0x000fca000f8e33ff */
[----:B------:R-:W-:Y:S01]  /*1060*/  STG.E.U8 desc[UR4][R8.64], R13 ;  /* 0x0000000d08007986 */ /* 0x000fe2000c101104 */
[----:B------:R-:W-:Y:S05]  /*1070*/  EXIT ;  /* 0x000000000000794d */ /* 0x000fea0003800000 */
.L_x_23:
        /* <DEDUP_REMOVED lines=16> */
.L_x_48:


//--------------------- .text._Z14cudaReplicaBFSPcPiiiiPbS0_S0_ --------------------------
	.section	.text._Z14cudaReplicaBFSPcPiiiiPbS0_S0_,"ax",@progbits
	.align	128
        .global         _Z14cudaReplicaBFSPcPiiiiPbS0_S0_
        .type           _Z14cudaReplicaBFSPcPiiiiPbS0_S0_,@function
        .size           _Z14cudaReplicaBFSPcPiiiiPbS0_S0_,(.L_x_49 - _Z14cudaReplicaBFSPcPiiiiPbS0_S0_)
        .other          _Z14cudaReplicaBFSPcPiiiiPbS0_S0_,@"STO_CUDA_ENTRY STV_DEFAULT"
_Z14cudaReplicaBFSPcPiiiiPbS0_S0_:
.text._Z14cudaReplicaBFSPcPiiiiPbS0_S0_:
[----:B------:R-:W-:Y:S01]  /*0000*/  LDC R1, c[0x0][0x37c] ;  /* 0x0000df00ff017b82 */ /* 0x000fe20000000800 */
[----:B------:R-:W0:Y:S07]  /*0010*/  S2R R5, SR_TID.X ;  /* 0x0000000000057919 */ /* 0x000e2e0000002100 */
[----:B------:R-:W0:Y:S01]  /*0020*/  S2UR UR4, SR_CTAID.X ;  /* 0x00000000000479c3 */ /* 0x000e220000002500 */
[----:B------:R-:W1:Y:S07]  /*0030*/  LDCU.64 UR6, c[0x0][0x358] ;  /* 0x00006b00ff0677ac */ /* 0x000e6e0008000a00 */
[----:B------:R-:W0:Y:S08]  /*0040*/  LDC R0, c[0x0][0x360] ;  /* 0x0000d800ff007b82 */ /* 0x000e300000000800 */
[----:B------:R-:W2:Y:S01]  /*0050*/  LDC.64 R2, c[0x0][0x388] ;  /* 0x0000e200ff027b82 */ /* 0x000ea20000000a00 */
[----:B0-----:R-:W-:Y:S01]  /*0060*/  IMAD R5, R0, UR4, R5 ;  /* 0x0000000400057c24 */ /* 0x001fe2000f8e0205 */
[----:B------:R-:W0:Y:S06]  /*0070*/  LDCU UR4, c[0x0][0x398] ;  /* 0x00007300ff0477ac */ /* 0x000e2c0008000800 */
[----:B------:R-:W3:Y:S01]  /*0080*/  LDC R0, c[0x0][0x390] ;  /* 0x0000e400ff007b82 */ /* 0x000ee20000000800 */
[----:B--2---:R-:W-:-:S06]  /*0090*/  IMAD.WIDE R2, R5, 0x4, R2 ;  /* 0x0000000405027825 */ /* 0x004fcc00078e0202 */
[----:B-1----:R-:W2:Y:S01]  /*00a0*/  LDG.E R2, desc[UR6][R2.64] ;  /* 0x0000000602027981 */ /* 0x002ea2000c1e1900 */
[----:B0-----:R-:W-:Y:S01]  /*00b0*/  UIADD3 UR4, UPT, UPT, UR4, -0x1, URZ ;  /* 0xffffffff04047890 */ /* 0x001fe2000fffe0ff */
[----:B---3--:R-:W-:Y:S01]  /*00c0*/  ISETP.GE.AND P0, PT, R0, 0x1, PT ;  /* 0x000000010000780c */ /* 0x008fe20003f06270 */
[----:B------:R-:W-:-:S04]  /*00d0*/  IMAD R0, R5, R0, RZ ;  /* 0x0000000005007224 */ /* 0x000fc800078e02ff */
[----:B--2---:R-:W-:-:S13]  /*00e0*/  ISETP.NE.OR P0, PT, R2, UR4, !P0 ;  /* 0x0000000402007c0c */ /* 0x004fda000c705670 */
[----:B------:R-:W-:Y:S05]  /*00f0*/  @P0 EXIT ;  /* 0x000000000000094d */ /* 0x000fea0003800000 */
[----:B------:R-:W-:Y:S02]  /*0100*/  IMAD.MOV.U32 R3, RZ, RZ, RZ ;  /* 0x000000ffff037224 */ /* 0x000fe400078e00ff */
[----:B------:R-:W-:-:S07]  /*0110*/  IMAD.MOV.U32 R5, RZ, RZ, RZ ;  /* 0x000000ffff057224 */ /* 0x000fce00078e00ff */
.L_x_38:
[----:B0-----:R-:W0:Y:S01]  /*0120*/  LDCU.64 UR4, c[0x0][0x3a0] ;  /* 0x00007400ff0477ac */ /* 0x001e220008000a00 */
[----:B------:R-:W-:Y:S01]  /*0130*/  IMAD.IADD R8, R0, 0x1, R3 ;  /* 0x0000000100087824 */ /* 0x000fe200078e0203 */
[----:B------:R-:W1:Y:S04]  /*0140*/  LDCU.64 UR10, c[0x0][0x380] ;  /* 0x00007000ff0a77ac */ /* 0x000e680008000a00 */
[----:B------:R-:W-:Y:S01]  /*0150*/  SHF.R.S32.HI R4, RZ, 0x1f, R8 ;  /* 0x0000001fff047819 */ /* 0x000fe20000011408 */
[----:B------:R-:W2:Y:S01]  /*0160*/  LDCU.64 UR8, c[0x0][0x3b0] ;  /* 0x00007600ff0877ac */ /* 0x000ea20008000a00 */
[----:B0-----:R-:W-:-:S04]  /*0170*/  IADD3 R12, P0, PT, R8, UR4, RZ ;  /* 0x00000004080c7c10 */ /* 0x001fc8000ff1e0ff */
[----:B------:R-:W-:-:S05]  /*0180*/  IADD3.X R13, PT, PT, R4, UR5, RZ, P0, !PT ;  /* 0x00000005040d7c10 */ /* 0x000fca00087fe4ff */
[----:B-----5:R-:W3:Y:S01]  /*0190*/  LDG.E.U8 R2, desc[UR6][R12.64] ;  /* 0x000000060c027981 */ /* 0x020ee2000c1e1100 */
[----:B------:R-:W-:Y:S01]  /*01a0*/  BSSY.RECONVERGENT B2, `(.L_x_24) ;  /* 0x00000e1000027945 */ /* 0x000fe20003800200 */
[----:B---3--:R-:W-:-:S13]  /*01b0*/  ISETP.NE.AND P0, PT, R2, RZ, PT ;  /* 0x000000ff0200720c */ /* 0x008fda0003f05270 */
[----:B-12---:R-:W-:Y:S05]  /*01c0*/  @P0 BRA `(.L_x_25) ;  /* 0x0000000c00780947 */ /* 0x006fea0003800000 */
[----:B------:R-:W0:Y:S01]  /*01d0*/  LDC.64 R6, c[0x0][0x3b0] ;  /* 0x0000ec00ff067b82 */ /* 0x000e220000000a00 */
[----:B------:R-:W1:Y:S01]  /*01e0*/  LDCU.64 UR4, c[0x0][0x380] ;  /* 0x00007000ff0477ac */ /* 0x000e620008000a00 */
[----:B------:R-:W-:Y:S01]  /*01f0*/  IMAD.IADD R11, R0, 0x1, R5 ;  /* 0x00000001000b7824 */ /* 0x000fe200078e0205 */
[----:B-1----:R-:W-:-:S04]  /*0200*/  IADD3 R8, P0, PT, R8, UR4, RZ ;  /* 0x0000000408087c10 */ /* 0x002fc8000ff1e0ff */
[----:B------:R-:W-:Y:S01]  /*0210*/  IADD3.X R9, PT, PT, R4, UR5, RZ, P0, !PT ;  /* 0x0000000504097c10 */ /* 0x000fe200087fe4ff */
[----:B0-----:R-:W-:-:S04]  /*0220*/  IMAD.WIDE R6, R11, 0x4, R6 ;  /* 0x000000040b067825 */ /* 0x001fc800078e0206 */
[----:B------:R-:W-:Y:S01]  /*0230*/  IMAD.MOV.U32 R4, RZ, RZ, 0x1 ;  /* 0x00000001ff047424 */ /* 0x000fe200078e00ff */
[----:B------:R0:W5:Y:S01]  /*0240*/  LDG.E.U8 R2, desc[UR6][R8.64] ;  /* 0x0000000608027981 */ /* 0x000162000c1e1100 */
[C---:B------:R-:W-:Y:S01]  /*0250*/  ISETP.GE.AND P0, PT, R5.reuse, RZ, PT ;  /* 0x000000ff0500720c */ /* 0x040fe20003f06270 */
[----:B------:R-:W-:Y:S01]  /*0260*/  BSSY.RECONVERGENT B1, `(.L_x_26) ;  /* 0x00000cf000017945 */ /* 0x000fe20003800200 */
[----:B------:R-:W-:Y:S01]  /*0270*/  VIADD R5, R5, 0x1 ;  /* 0x0000000105057836 */ /* 0x000fe20000000000 */
[----:B------:R0:W-:Y:S01]  /*0280*/  STG.E desc[UR6][R6.64], R3 ;  /* 0x0000000306007986 */ /* 0x0001e2000c101906 */
[----:B------:R-:W-:-:S03]  /*0290*/  CS2R R10, SRZ ;  /* 0x00000000000a7805 */ /* 0x000fc6000001ff00 */
[----:B------:R0:W-:Y:S06]  /*02a0*/  STG.E.U8 desc[UR6][R12.64], R4 ;  /* 0x000000040c007986 */ /* 0x0001ec000c101106 */
[----:B------:R-:W-:Y:S05]  /*02b0*/  @!P0 BRA `(.L_x_27) ;  /* 0x0000000c00248947 */ /* 0x000fea0003800000 */
[----:B0-----:R-:W0:Y:S01]  /*02c0*/  LDC R4, c[0x0][0x394] ;  /* 0x0000e500ff047b82 */ /* 0x001e220000000800 */
[----:B------:R-:W-:Y:S01]  /*02d0*/  HFMA2 R8, -RZ, RZ, 0, 0 ;  /* 0x00000000ff087431 */ /* 0x000fe200000001ff */
[----:B------:R-:W-:Y:S06]  /*02e0*/  BSSY.RECONVERGENT B0, `(.L_x_28) ;  /* 0x00000c4000007945 */ /* 0x000fec0003800200 */
[----:B------:R-:W1:Y:S08]  /*02f0*/  LDC R6, c[0x0][0x390] ;  /* 0x0000e400ff067b82 */ /* 0x000e700000000800 */
[----:B------:R-:W2:Y:S01]  /*0300*/  LDC R7, c[0x0][0x394] ;  /* 0x0000e500ff077b82 */ /* 0x000ea20000000800 */
[----:B0-----:R-:W-:-:S07]  /*0310*/  IABS R4, R4 ;  /* 0x0000000400047213 */ /* 0x001fce0000000000 */
[----:B------:R-:W0:Y:S01]  /*0320*/  LDC.64 R14, c[0x0][0x3a0] ;  /* 0x0000e800ff0e7b82 */ /* 0x000e220000000a00 */
[----:B------:R-:W3:Y:S08]  /*0330*/  I2F.RP R10, R4 ;  /* 0x00000004000a7306 */ /* 0x000ef00000209400 */
[----:B---3--:R-:W3:Y:S02]  /*0340*/  MUFU.RCP R10, R10 ;  /* 0x0000000a000a7308 */ /* 0x008ee40000001000 */
[----:B---3--:R-:W-:-:S02]  /*0350*/  VIADD R9, R10, 0xffffffe ;  /* 0x0ffffffe0a097836 */ /* 0x008fc40000000000 */
[----:B------:R-:W-:-:S04]  /*0360*/  IMAD.MOV.U32 R10, RZ, RZ, RZ ;  /* 0x000000ffff0a7224 */ /* 0x000fc800078e00ff */
[----:B------:R-:W3:Y:S02]  /*0370*/  F2I.FTZ.U32.TRUNC.NTZ R9, R9 ;  /* 0x0000000900097305 */ /* 0x000ee4000021f000 */
[----:B---3--:R-:W-:-:S04]  /*0380*/  IMAD.MOV R11, RZ, RZ, -R9 ;  /* 0x000000ffff0b7224 */ /* 0x008fc800078e0a09 */
[----:B------:R-:W-:-:S04]  /*0390*/  IMAD R11, R11, R4, RZ ;  /* 0x000000040b0b7224 */ /* 0x000fc800078e02ff */
[----:B012---:R-:W-:-:S07]  /*03a0*/  IMAD.HI.U32 R8, R9, R11, R8 ;  /* 0x0000000b09087227 */ /* 0x007fce00078e0008 */
.L_x_37:
[----:B0-----:R-:W-:Y:S02]  /*03b0*/  SHF.R.S32.HI R9, RZ, 0x1f, R5 ;  /* 0x0000001fff097819 */ /* 0x001fe40000011405 */
[----:B------:R-:W-:-:S04]  /*03c0*/  IADD3 R11, P0, PT, R0, R5, RZ ;  /* 0x00000005000b7210 */ /* 0x000fc80007f1e0ff */
[----:B------:R-:W-:Y:S02]  /*03d0*/  LEA.HI.X.SX32 R16, R0, R9, 0x1, P0 ;  /* 0x0000000900107211 */ /* 0x000fe400000f0eff */
[----:B------:R-:W-:-:S04]  /*03e0*/  LEA R12, P0, R11, UR8, 0x2 ;  /* 0x000000080b0c7c11 */ /* 0x000fc8000f8010ff */
[----:B------:R-:W-:-:S05]  /*03f0*/  LEA.HI.X R13, R11, UR9, R16, 0x2, P0 ;  /* 0x000000090b0d7c11 */ /* 0x000fca00080f1410 */
[----:B------:R-:W2:Y:S01]  /*0400*/  LDG.E R18, desc[UR6][R12.64+-0x4] ;  /* 0xfffffc060c127981 */ /* 0x000ea2000c1e1900 */
[----:B------:R-:W-:Y:S02]  /*0410*/  IABS R19, R6 ;  /* 0x0000000600137213 */ /* 0x000fe40000000000 */
[----:B------:R-:W-:Y:S02]  /*0420*/  IABS R9, R7 ;  /* 0x0000000700097213 */ /* 0x000fe40000000000 */
[----:B------:R-:W0:Y:S01]  /*0430*/  I2F.RP R20, R19 ;  /* 0x0000001300147306 */ /* 0x000e220000209400 */
[----:B------:R-:W-:-:S07]  /*0440*/  ISETP.NE.AND P4, PT, R6, RZ, PT ;  /* 0x000000ff0600720c */ /* 0x000fce0003f85270 */
[----:B------:R-:W1:Y:S08]  /*0450*/  I2F.RP R22, R9 ;  /* 0x0000000900167306 */ /* 0x000e700000209400 */
[----:B0-----:R-:W0:Y:S08]  /*0460*/  MUFU.RCP R20, R20 ;  /* 0x0000001400147308 */ /* 0x001e300000001000 */
[----:B-1----:R-:W-:Y:S01]  /*0470*/  MUFU.RCP R22, R22 ;  /* 0x0000001600167308 */ /* 0x002fe20000001000 */
[----:B0-----:R-:W-:-:S07]  /*0480*/  VIADD R16, R20, 0xffffffe ;  /* 0x0ffffffe14107836 */ /* 0x001fce0000000000 */
[----:B------:R0:W1:Y:S02]  /*0490*/  F2I.FTZ.U32.TRUNC.NTZ R17, R16 ;  /* 0x0000001000117305 */ /* 0x000064000021f000 */
[----:B0-----:R-:W-:Y:S02]  /*04a0*/  IMAD.MOV.U32 R16, RZ, RZ, RZ ;  /* 0x000000ffff107224 */ /* 0x001fe400078e00ff */
[----:B-1----:R-:W-:-:S04]  /*04b0*/  IMAD.MOV R24, RZ, RZ, -R17 ;  /* 0x000000ffff187224 */ /* 0x002fc800078e0a11 */
[----:B------:R-:W-:-:S04]  /*04c0*/  IMAD R21, R24, R19, RZ ;  /* 0x0000001318157224 */ /* 0x000fc800078e02ff */
[----:B------:R-:W-:-:S04]  /*04d0*/  IMAD.HI.U32 R20, R17, R21, R16 ;  /* 0x0000001511147227 */ /* 0x000fc800078e0010 */
[----:B------:R-:W-:-:S06]  /*04e0*/  VIADD R17, R22, 0xffffffe ;  /* 0x0ffffffe16117836 */ /* 0x000fcc0000000000 */
[----:B------:R-:W0:Y:S02]  /*04f0*/  F2I.FTZ.U32.TRUNC.NTZ R17, R17 ;  /* 0x0000001100117305 */ /* 0x000e24000021f000 */
[----:B0-----:R-:W-:-:S05]  /*0500*/  IADD3 R22, PT, PT, RZ, -R17, RZ ;  /* 0x80000011ff167210 */ /* 0x001fca0007ffe0ff */
[----:B------:R-:W-:Y:S01]  /*0510*/  IMAD R23, R22, R9, RZ ;  /* 0x0000000916177224 */ /* 0x000fe200078e02ff */
[----:B--2---:R-:W-:-:S04]  /*0520*/  IADD3 R11, PT, PT, R18, R6, -R7 ;  /* 0x00000006120b7210 */ /* 0x004fc80007ffe807 */
[----:B------:R-:W-:Y:S02]  /*0530*/  IABS R24, R11 ;  /* 0x0000000b00187213 */ /* 0x000fe40000000000 */
[----:B------:R-:W-:-:S03]  /*0540*/  ISETP.GE.AND P5, PT, R11, RZ, PT ;  /* 0x000000ff0b00720c */ /* 0x000fc60003fa6270 */
[----:B------:R-:W-:-:S04]  /*0550*/  IMAD.HI.U32 R16, R20, R24, RZ ;  /* 0x0000001814107227 */ /* 0x000fc800078e00ff */
[----:B------:R-:W-:-:S04]  /*0560*/  IMAD.MOV R16, RZ, RZ, -R16 ;  /* 0x000000ffff107224 */ /* 0x000fc800078e0a10 */
[----:B------:R-:W-:Y:S02]  /*0570*/  IMAD R24, R19, R16, R24 ;  /* 0x0000001013187224 */ /* 0x000fe400078e0218 */
[----:B------:R-:W-:-:S03]  /*0580*/  VIADD R16, R18, 0x1 ;  /* 0x0000000112107836 */ /* 0x000fc60000000000 */
[----:B------:R-:W-:Y:S02]  /*0590*/  ISETP.GT.U32.AND P0, PT, R19, R24, PT ;  /* 0x000000181300720c */ /* 0x000fe40003f04070 */
[----:B------:R-:W-:-:S05]  /*05a0*/  IABS R21, R16 ;  /* 0x0000001000157213 */ /* 0x000fca0000000000 */
[----:B------:R-:W-:-:S04]  /*05b0*/  IMAD.HI.U32 R8, R8, R21, RZ ;  /* 0x0000001508087227 */ /* 0x000fc800078e00ff */
[----:B------:R-:W-:Y:S02]  /*05c0*/  IMAD.MOV R22, RZ, RZ, -R8 ;  /* 0x000000ffff167224 */ /* 0x000fe400078e0a08 */
[----:B------:R-:W-:Y:S01]  /*05d0*/  @!P0 IMAD.IADD R24, R24, 0x1, -R19 ;  /* 0x0000000118188824 */ /* 0x000fe200078e0a13 */
[----:B------:R-:W-:Y:S01]  /*05e0*/  ISETP.GE.AND P0, PT, R16, RZ, PT ;  /* 0x000000ff1000720c */ /* 0x000fe20003f06270 */
[----:B------:R-:W-:Y:S02]  /*05f0*/  IMAD.MOV.U32 R16, RZ, RZ, RZ ;  /* 0x000000ffff107224 */ /* 0x000fe400078e00ff */
[----:B------:R-:W-:Y:S01]  /*0600*/  IMAD R11, R9, R22, R21 ;  /* 0x00000016090b7224 */ /* 0x000fe200078e0215 */
[----:B------:R-:W-:Y:S01]  /*0610*/  ISETP.GT.U32.AND P2, PT, R19, R24, PT ;  /* 0x000000181300720c */ /* 0x000fe20003f44070 */
[----:B------:R-:W-:Y:S01]  /*0620*/  IMAD.HI.U32 R8, R17, R23, R16 ;  /* 0x0000001711087227 */ /* 0x000fe200078e0010 */
[C-C-:B------:R-:W-:Y:S02]  /*0630*/  IADD3 R16, PT, PT, R18.reuse, -0x1, R7.reuse ;  /* 0xffffffff12107810 */ /* 0x140fe40007ffe007 */
[----:B------:R-:W-:Y:S01]  /*0640*/  LOP3.LUT R23, RZ, R6, RZ, 0x33, !PT ;  /* 0x00000006ff177212 */ /* 0x000fe200078e33ff */
[----:B------:R-:W-:Y:S01]  /*0650*/  IMAD.IADD R21, R18, 0x1, R7 ;  /* 0x0000000112157824 */ /* 0x000fe200078e0207 */
[----:B------:R-:W-:-:S02]  /*0660*/  ISETP.GE.AND P1, PT, R16, RZ, PT ;  /* 0x000000ff1000720c */ /* 0x000fc40003f26270 */
[----:B------:R-:W-:Y:S02]  /*0670*/  IABS R22, R16 ;  /* 0x0000001000167213 */ /* 0x000fe40000000000 */
[----:B------:R-:W-:Y:S02]  /*0680*/  IABS R16, R21 ;  /* 0x0000001500107213 */ /* 0x000fe40000000000 */
[----:B------:R-:W-:Y:S01]  /*0690*/  IABS R17, R18 ;  /* 0x0000001200117213 */ /* 0x000fe20000000000 */
[----:B------:R-:W-:Y:S01]  /*06a0*/  @!P2 IMAD.IADD R24, R24, 0x1, -R19 ;  /* 0x000000011818a824 */ /* 0x000fe200078e0a13 */
[----:B------:R-:W-:-:S03]  /*06b0*/  ISETP.GE.AND P3, PT, R21, RZ, PT ;  /* 0x000000ff1500720c */ /* 0x000fc60003f66270 */
[----:B------:R-:W-:Y:S02]  /*06c0*/  IMAD.MOV.U32 R26, RZ, RZ, R24 ;  /* 0x000000ffff1a7224 */ /* 0x000fe400078e0018 */
[----:B------:R-:W-:-:S03]  /*06d0*/  IMAD.HI.U32 R24, R20, R16, RZ ;  /* 0x0000001014187227 */ /* 0x000fc600078e00ff */
[----:B------:R-:W-:Y:S01]  /*06e0*/  @!P5 IADD3 R26, PT, PT, -R26, RZ, RZ ;  /* 0x000000ff1a1ad210 */ /* 0x000fe20007ffe1ff */
[----:B------:R-:W-:-:S03]  /*06f0*/  IMAD.HI.U32 R21, R8, R17, RZ ;  /* 0x0000001108157227 */ /* 0x000fc600078e00ff */
[----:B------:R-:W-:Y:S01]  /*0700*/  SEL R25, R23, R26, !P4 ;  /* 0x0000001a17197207 */ /* 0x000fe20006000000 */
[----:B------:R-:W-:Y:S02]  /*0710*/  IMAD.MOV R24, RZ, RZ, -R24 ;  /* 0x000000ffff187224 */ /* 0x000fe400078e0a18 */
[----:B------:R-:W-:Y:S02]  /*0720*/  IMAD.MOV R28, RZ, RZ, -R21 ;  /* 0x000000ffff1c7224 */ /* 0x000fe400078e0a15 */
[----:B------:R-:W-:Y:S02]  /*0730*/  IMAD.IADD R27, R0, 0x1, R25 ;  /* 0x00000001001b7824 */ /* 0x000fe400078e0219 */
[----:B------:R-:W-:Y:S02]  /*0740*/  IMAD R26, R19, R24, R16 ;  /* 0x00000018131a7224 */ /* 0x000fe400078e0210 */
[----:B------:R-:W-:Y:S01]  /*0750*/  IMAD.HI.U32 R21, R8, R22, RZ ;  /* 0x0000001608157227 */ /* 0x000fe200078e00ff */
[----:B------:R-:W-:-:S02]  /*0760*/  SHF.R.S32.HI R24, RZ, 0x1f, R27 ;  /* 0x0000001fff187819 */ /* 0x000fc4000001141b */
[----:B------:R-:W-:Y:S01]  /*0770*/  IADD3 R16, P2, PT, R27, R14, RZ ;  /* 0x0000000e1b107210 */ /* 0x000fe20007f5e0ff */
[C---:B------:R-:W-:Y:S02]  /*0780*/  IMAD R20, R9.reuse, R28, R17 ;  /* 0x0000001c09147224 */ /* 0x040fe400078e0211 */
[----:B------:R-:W-:Y:S02]  /*0790*/  IMAD.MOV R21, RZ, RZ, -R21 ;  /* 0x000000ffff157224 */ /* 0x000fe400078e0a15 */
[----:B------:R-:W-:Y:S02]  /*07a0*/  IMAD.X R17, R24, 0x1, R15, P2 ;  /* 0x0000000118117824 */ /* 0x000fe400010e060f */
[----:B------:R-:W-:-:S03]  /*07b0*/  IMAD R22, R9, R21, R22 ;  /* 0x0000001509167224 */ /* 0x000fc600078e0216 */
[----:B------:R-:W2:Y:S01]  /*07c0*/  LDG.E.U8 R21, desc[UR6][R16.64] ;  /* 0x0000000610157981 */ /* 0x000ea2000c1e1100 */
[----:B------:R-:W-:Y:S01]  /*07d0*/  ISETP.GT.U32.AND P5, PT, R19, R26, PT ;  /* 0x0000001a1300720c */ /* 0x000fe20003fa4070 */
[----:B------:R-:W-:Y:S01]  /*07e0*/  BSSY.RECONVERGENT B3, `(.L_x_29) ;  /* 0x0000023000037945 */ /* 0x000fe20003800200 */
[----:B------:R-:W-:-:S11]  /*07f0*/  ISETP.GT.U32.AND P2, PT, R4, R11, PT ;  /* 0x0000000b0400720c */ /* 0x000fd60003f44070 */
[----:B------:R-:W-:Y:S02]  /*0800*/  @!P5 IMAD.IADD R26, R26, 0x1, -R19 ;  /* 0x000000011a1ad824 */ /* 0x000fe400078e0a13 */
[----:B------:R-:W-:-:S03]  /*0810*/  @!P2 IMAD.IADD R11, R11, 0x1, -R9 ;  /* 0x000000010b0ba824 */ /* 0x000fc600078e0a09 */
[----:B------:R-:W-:Y:S02]  /*0820*/  ISETP.GT.U32.AND P5, PT, R19, R26, PT ;  /* 0x0000001a1300720c */ /* 0x000fe40003fa4070 */
[----:B------:R-:W-:Y:S02]  /*0830*/  ISETP.GT.U32.AND P2, PT, R4, R11, PT ;  /* 0x0000000b0400720c */ /* 0x000fe40003f44070 */
[----:B------:R-:W-:-:S09]  /*0840*/  MOV R4, R9 ;  /* 0x0000000900047202 */ /* 0x000fd20000000f00 */
[----:B------:R-:W-:Y:S01]  /*0850*/  @!P5 IMAD.IADD R26, R26, 0x1, -R19 ;  /* 0x000000011a1ad824 */ /* 0x000fe200078e0a13 */
[----:B------:R-:W-:-:S03]  /*0860*/  ISETP.GT.U32.AND P5, PT, R4, R20, PT ;  /* 0x000000140400720c */ /* 0x000fc60003fa4070 */
[----:B------:R-:W-:Y:S01]  /*0870*/  @!P3 IMAD.MOV R26, RZ, RZ, -R26 ;  /* 0x000000ffff1ab224 */ /* 0x000fe200078e0a1a */
[----:B------:R-:W-:-:S04]  /*0880*/  ISETP.NE.AND P3, PT, R7, RZ, PT ;  /* 0x000000ff0700720c */ /* 0x000fc80003f65270 */
[----:B------:R-:W-:Y:S02]  /*0890*/  SEL R23, R23, R26, !P4 ;  /* 0x0000001a17177207 */ /* 0x000fe40006000000 */
[----:B------:R-:W-:-:S03]  /*08a0*/  MOV R26, R5 ;  /* 0x00000005001a7202 */ /* 0x000fc60000000f00 */
[----:B------:R-:W-:Y:S01]  /*08b0*/  @!P5 IMAD.IADD R20, R20, 0x1, -R9 ;  /* 0x000000011414d824 */ /* 0x000fe200078e0a09 */
[----:B------:R-:W-:-:S04]  /*08c0*/  ISETP.GE.AND P5, PT, R18, RZ, PT ;  /* 0x000000ff1200720c */ /* 0x000fc80003fa6270 */
[----:B------:R-:W-:-:S13]  /*08d0*/  ISETP.GT.U32.AND P6, PT, R4, R20, PT ;  /* 0x000000140400720c */ /* 0x000fda0003fc4070 */
[----:B------:R-:W-:-:S04]  /*08e0*/  @!P6 IMAD.IADD R20, R20, 0x1, -R9 ;  /* 0x000000011414e824 */ /* 0x000fc800078e0a09 */
[----:B------:R-:W-:Y:S01]  /*08f0*/  IMAD.MOV.U32 R19, RZ, RZ, R20 ;  /* 0x000000ffff137224 */ /* 0x000fe200078e0014 */
[----:B------:R-:W-:-:S03]  /*0900*/  LOP3.LUT R20, RZ, R7, RZ, 0x33, !PT ;  /* 0x00000007ff147212 */ /* 0x000fc600078e33ff */
[----:B------:R-:W-:Y:S01]  /*0910*/  @!P5 IMAD.MOV R19, RZ, RZ, -R19 ;  /* 0x000000ffff13d224 */ /* 0x000fe200078e0a13 */
[----:B--2---:R-:W-:-:S04]  /*0920*/  ISETP.NE.AND P4, PT, R21, RZ, PT ;  /* 0x000000ff1500720c */ /* 0x004fc80003f85270 */
[----:B------:R-:W-:-:S05]  /*0930*/  SEL R21, R20, R19, !P3 ;  /* 0x0000001314157207 */ /* 0x000fca0005800000 */
[----:B------:R-:W-:Y:S02]  /*0940*/  IMAD.IADD R21, R18, 0x1, -R21 ;  /* 0x0000000112157824 */ /* 0x000fe400078e0a15 */
[----:B------:R-:W-:-:S04]  /*0950*/  VIADD R18, R5, 0xffffffff ;  /* 0xffffffff05127836 */ /* 0x000fc80000000000 */
[----:B------:R-:W-:Y:S01]  /*0960*/  IMAD.MOV.U32 R5, RZ, RZ, R18 ;  /* 0x000000ffff057224 */ /* 0x000fe200078e0012 */
[----:B------:R-:W-:Y:S06]  /*0970*/  @P4 BRA `(.L_x_30) ;  /* 0x0000000000244947 */ /* 0x000fec0003800000 */
[----:B------:R-:W-:-:S04]  /*0980*/  IADD3 R18, P4, PT, R27, UR10, RZ ;  /* 0x0000000a1b127c10 */ /* 0x000fc8000ff9e0ff */
[----:B------:R-:W-:-:S06]  /*0990*/  IADD3.X R19, PT, PT, R24, UR11, RZ, P4, !PT ;  /* 0x0000000b18137c10 */ /* 0x000fcc000a7fe4ff */
[----:B------:R-:W2:Y:S01]  /*09a0*/  LDG.E.U8 R19, desc[UR6][R18.64] ;  /* 0x0000000612137981 */ /* 0x000ea2000c1e1100 */
[----:B------:R-:W-:Y:S01]  /*09b0*/  IMAD.MOV.U32 R24, RZ, RZ, 0x1 ;  /* 0x00000001ff187424 */ /* 0x000fe200078e00ff */
[----:B--2--5:R-:W-:-:S13]  /*09c0*/  ISETP.NE.AND P4, PT, R19, R2, PT ;  /* 0x000000021300720c */ /* 0x024fda0003f85270 */
[----:B------:R-:W-:Y:S01]  /*09d0*/  @!P4 PRMT R19, R24, 0x7610, R19 ;  /* 0x000076101813c816 */ /* 0x000fe20000000013 */
[----:B------:R0:W-:Y:S01]  /*09e0*/  @!P4 STG.E desc[UR6][R12.64+-0x4], R25 ;  /* 0xfffffc190c00c986 */ /* 0x0001e2000c101906 */
[----:B------:R-:W-:-:S03]  /*09f0*/  @!P4 IMAD.MOV.U32 R5, RZ, RZ, R26 ;  /* 0x000000ffff05c224 */ /* 0x000fc600078e001a */
[----:B------:R0:W-:Y:S04]  /*0a00*/  @!P4 STG.E.U8 desc[UR6][R16.64], R19 ;  /* 0x000000131000c986 */ /* 0x0001e8000c101106 */
.L_x_30:
[----:B------:R-:W-:Y:S05]  /*0a10*/  BSYNC.RECONVERGENT B3 ;  /* 0x0000000000037941 */ /* 0x000fea0003800200 */
.L_x_29:
[----:B0-----:R-:W-:-:S05]  /*0a20*/  IMAD.IADD R17, R0, 0x1, R23 ;  /* 0x0000000100117824 */ /* 0x001fca00078e0217 */
[----:B------:R-:W-:Y:S02]  /*0a30*/  SHF.R.S32.HI R18, RZ, 0x1f, R17 ;  /* 0x0000001fff127819 */ /* 0x000fe40000011411 */
[----:B------:R-:W-:-:S05]  /*0a40*/  IADD3 R12, P4, PT, R17, R14, RZ ;  /* 0x0000000e110c7210 */ /* 0x000fca0007f9e0ff */
[----:B------:R-:W-:-:S05]  /*0a50*/  IMAD.X R13, R18, 0x1, R15, P4 ;  /* 0x00000001120d7824 */ /* 0x000fca00020e060f */
[----:B------:R-:W2:Y:S01]  /*0a60*/  LDG.E.U8 R16, desc[UR6][R12.64] ;  /* 0x000000060c107981 */ /* 0x000ea2000c1e1100 */
[----:B------:R-:W-:Y:S01]  /*0a70*/  ISETP.GT.U32.AND P4, PT, R4, R22, PT ;  /* 0x000000160400720c */ /* 0x000fe20003f84070 */
[----:B------:R-:W-:-:S12]  /*0a80*/  BSSY.RECONVERGENT B3, `(.L_x_31) ;  /* 0x0000018000037945 */ /* 0x000fd80003800200 */
[----:B------:R-:W-:-:S05]  /*0a90*/  @!P4 IMAD.IADD R22, R22, 0x1, -R9 ;  /* 0x000000011616c824 */ /* 0x000fca00078e0a09 */
[----:B------:R-:W-:-:S13]  /*0aa0*/  ISETP.GT.U32.AND P4, PT, R4, R22, PT ;  /* 0x000000160400720c */ /* 0x000fda0003f84070 */
[----:B------:R-:W-:-:S05]  /*0ab0*/  @!P4 IADD3 R22, PT, PT, R22, -R9, RZ ;  /* 0x800000091616c210 */ /* 0x000fca0007ffe0ff */
[----:B------:R-:W-:-:S05]  /*0ac0*/  @!P1 IMAD.MOV R22, RZ, RZ, -R22 ;  /* 0x000000ffff169224 */ /* 0x000fca00078e0a16 */
[----:B------:R-:W-:-:S05]  /*0ad0*/  SEL R22, R20, R22, !P3 ;  /* 0x0000001614167207 */ /* 0x000fca0005800000 */
[----:B------:R-:W-:-:S04]  /*0ae0*/  IMAD.IADD R27, R21, 0x1, R22 ;  /* 0x00000001151b7824 */ /* 0x000fc800078e0216 */
[----:B------:R-:W-:-:S05]  /*0af0*/  IMAD.IADD R25, R0, 0x1, R27 ;  /* 0x0000000100197824 */ /* 0x000fca00078e021b */
[----:B------:R-:W-:Y:S02]  /*0b00*/  SHF.R.S32.HI R22, RZ, 0x1f, R25 ;  /* 0x0000001fff167819 */ /* 0x000fe40000011419 */
[----:B--2---:R-:W-:-:S13]  /*0b10*/  ISETP.NE.AND P1, PT, R16, RZ, PT ;  /* 0x000000ff1000720c */ /* 0x004fda0003f25270 */
[----:B------:R-:W-:Y:S05]  /*0b20*/  @P1 BRA `(.L_x_32) ;  /* 0x0000000000341947 */ /* 0x000fea0003800000 */
[----:B------:R-:W-:-:S04]  /*0b30*/  IADD3 R16, P1, PT, R17, UR10, RZ ;  /* 0x0000000a11107c10 */ /* 0x000fc8000ff3e0ff */
[----:B------:R-:W-:-:S06]  /*0b40*/  IADD3.X R17, PT, PT, R18, UR11, RZ, P1, !PT ;  /* 0x0000000b12117c10 */ /* 0x000fcc0008ffe4ff */
[----:B------:R-:W2:Y:S01]  /*0b50*/  LDG.E.U8 R17, desc[UR6][R16.64] ;  /* 0x0000000610117981 */ /* 0x000ea2000c1e1100 */
[----:B------:R-:W-:Y:S01]  /*0b60*/  IMAD.MOV.U32 R24, RZ, RZ, 0x1 ;  /* 0x00000001ff187424 */ /* 0x000fe200078e00ff */
[----:B--2--5:R-:W-:-:S13]  /*0b70*/  ISETP.NE.AND P1, PT, R17, R2, PT ;  /* 0x000000021100720c */ /* 0x024fda0003f25270 */
[----:B------:R-:W0:Y:S01]  /*0b80*/  @!P1 LDC.64 R18, c[0x0][0x3b0] ;  /* 0x0000ec00ff129b82 */ /* 0x000e220000000a00 */
[----:B------:R-:W-:Y:S01]  /*0b90*/  @!P1 IMAD.IADD R29, R0, 0x1, R5 ;  /* 0x00000001001d9824 */ /* 0x000fe200078e0205 */
[----:B------:R-:W-:Y:S01]  /*0ba0*/  @!P1 PRMT R17, R24, 0x7610, R17 ;  /* 0x0000761018119816 */ /* 0x000fe20000000011 */
[----:B------:R-:W-:-:S05]  /*0bb0*/  @!P1 VIADD R24, R5, 0x1 ;  /* 0x0000000105189836 */ /* 0x000fca0000000000 */
[----:B------:R-:W-:Y:S01]  /*0bc0*/  @!P1 MOV R5, R24 ;  /* 0x0000001800059202 */ /* 0x000fe20000000f00 */
[----:B0-----:R-:W-:-:S05]  /*0bd0*/  @!P1 IMAD.WIDE R18, R29, 0x4, R18 ;  /* 0x000000041d129825 */ /* 0x001fca00078e0212 */
[----:B------:R0:W-:Y:S04]  /*0be0*/  @!P1 STG.E desc[UR6][R18.64], R23 ;  /* 0x0000001712009986 */ /* 0x0001e8000c101906 */
[----:B------:R0:W-:Y:S02]  /*0bf0*/  @!P1 STG.E.U8 desc[UR6][R12.64], R17 ;  /* 0x000000110c009986 */ /* 0x0001e4000c101106 */
.L_x_32:
[----:B------:R-:W-:Y:S05]  /*0c00*/  BSYNC.RECONVERGENT B3 ;  /* 0x0000000000037941 */ /* 0x000fea0003800200 */
.L_x_31:
[----:B0-----:R-:W-:-:S05]  /*0c10*/  IADD3 R12, P1, PT, R25, R14, RZ ;  /* 0x0000000e190c7210 */ /* 0x001fca0007f3e0ff */
[----:B------:R-:W-:-:S05]  /*0c20*/  IMAD.X R13, R22, 0x1, R15, P1 ;  /* 0x00000001160d7824 */ /* 0x000fca00008e060f */
[----:B------:R-:W2:Y:S01]  /*0c30*/  LDG.E.U8 R17, desc[UR6][R12.64] ;  /* 0x000000060c117981 */ /* 0x000ea2000c1e1100 */
[----:B------:R-:W-:Y:S01]  /*0c40*/  @!P2 IMAD.IADD R11, R11, 0x1, -R9 ;  /* 0x000000010b0ba824 */ /* 0x000fe200078e0a09 */
[----:B------:R-:W-:Y:S03]  /*0c50*/  BSSY.RECONVERGENT B3, `(.L_x_33) ;  /* 0x0000017000037945 */ /* 0x000fe60003800200 */
[----:B------:R-:W-:-:S05]  /*0c60*/  @!P0 IMAD.MOV R11, RZ, RZ, -R11 ;  /* 0x000000ffff0b8224 */ /* 0x000fca00078e0a0b */
[----:B------:R-:W-:-:S05]  /*0c70*/  SEL R20, R20, R11, !P3 ;  /* 0x0000000b14147207 */ /* 0x000fca0005800000 */
[----:B------:R-:W-:-:S04]  /*0c80*/  IMAD.IADD R9, R20, 0x1, R21 ;  /* 0x0000000114097824 */ /* 0x000fc800078e0215 */
[----:B------:R-:W-:-:S05]  /*0c90*/  IMAD.IADD R11, R0, 0x1, R9 ;  /* 0x00000001000b7824 */ /* 0x000fca00078e0209 */
[----:B------:R-:W-:Y:S02]  /*0ca0*/  SHF.R.S32.HI R24, RZ, 0x1f, R11 ;  /* 0x0000001fff187819 */ /* 0x000fe4000001140b */
[----:B------:R-:W-:Y:S02]  /*0cb0*/  IADD3 R16, P1, PT, R11, R14, RZ ;  /* 0x0000000e0b107210 */ /* 0x000fe40007f3e0ff */
[----:B--2---:R-:W-:-:S03]  /*0cc0*/  ISETP.NE.AND P0, PT, R17, RZ, PT ;  /* 0x000000ff1100720c */ /* 0x004fc60003f05270 */
[----:B------:R-:W-:-:S10]  /*0cd0*/  IMAD.X R17, R24, 0x1, R15, P1 ;  /* 0x0000000118117824 */ /* 0x000fd400008e060f */
[----:B------:R-:W-:Y:S05]  /*0ce0*/  @P0 BRA `(.L_x_34) ;  /* 0x0000000000340947 */ /* 0x000fea0003800000 */
[----:B------:R-:W-:-:S04]  /*0cf0*/  IADD3 R18, P0, PT, R25, UR10, RZ ;  /* 0x0000000a19127c10 */ /* 0x000fc8000ff1e0ff */
[----:B------:R-:W-:-:S06]  /*0d00*/  IADD3.X R19, PT, PT, R22, UR11, RZ, P0, !PT ;  /* 0x0000000b16137c10 */ /* 0x000fcc00087fe4ff */
[----:B------:R-:W2:Y:S01]  /*0d10*/  LDG.E.U8 R19, desc[UR6][R18.64] ;  /* 0x0000000612137981 */ /* 0x000ea2000c1e1100 */
[----:B------:R-:W-:Y:S01]  /*0d20*/  IMAD.MOV.U32 R22, RZ, RZ, 0x1 ;  /* 0x00000001ff167424 */ /* 0x000fe200078e00ff */
[----:B--2--5:R-:W-:-:S13]  /*0d30*/  ISETP.NE.AND P0, PT, R19, R2, PT ;  /* 0x000000021300720c */ /* 0x024fda0003f05270 */
[----:B------:R-:W0:Y:S01]  /*0d40*/  @!P0 LDC.64 R20, c[0x0][0x3b0] ;  /* 0x0000ec00ff148b82 */ /* 0x000e220000000a00 */
[----:B------:R-:W-:Y:S02]  /*0d50*/  @!P0 IADD3 R23, PT, PT, R0, R5, RZ ;  /* 0x0000000500178210 */ /* 0x000fe40007ffe0ff */
[----:B------:R-:W-:Y:S01]  /*0d60*/  @!P0 PRMT R19, R22, 0x7610, R19 ;  /* 0x0000761016138816 */ /* 0x000fe20000000013 */
[----:B------:R-:W-:-:S04]  /*0d70*/  @!P0 VIADD R22, R5, 0x1 ;  /* 0x0000000105168836 */ /* 0x000fc80000000000 */
[----:B------:R-:W-:Y:S02]  /*0d80*/  @!P0 IMAD.MOV.U32 R5, RZ, RZ, R22 ;  /* 0x000000ffff058224 */ /* 0x000fe400078e0016 */
[----:B0-----:R-:W-:-:S05]  /*0d90*/  @!P0 IMAD.WIDE R20, R23, 0x4, R20 ;  /* 0x0000000417148825 */ /* 0x001fca00078e0214 */
[----:B------:R0:W-:Y:S04]  /*0da0*/  @!P0 STG.E desc[UR6][R20.64], R27 ;  /* 0x0000001b14008986 */ /* 0x0001e8000c101906 */
[----:B------:R0:W-:Y:S02]  /*0db0*/  @!P0 STG.E.U8 desc[UR6][R12.64], R19 ;  /* 0x000000130c008986 */ /* 0x0001e4000c101106 */
.L_x_34:
[----:B------:R-:W-:Y:S05]  /*0dc0*/  BSYNC.RECONVERGENT B3 ;  /* 0x0000000000037941 */ /* 0x000fea0003800200 */
.L_x_33:
[----:B0-----:R-:W2:Y:S01]  /*0dd0*/  LDG.E.U8 R12, desc[UR6][R16.64] ;  /* 0x00000006100c7981 */ /* 0x001ea2000c1e1100 */
[----:B------:R-:W-:Y:S01]  /*0de0*/  BSSY.RECONVERGENT B3, `(.L_x_35) ;  /* 0x0000011000037945 */ /* 0x000fe20003800200 */
[----:B------:R-:W-:Y:S01]  /*0df0*/  VIADD R10, R10, 0x1 ;  /* 0x000000010a0a7836 */ /* 0x000fe20000000000 */
        /* <DEDUP_REMOVED lines=9> */
[----:B------:R-:W-:-:S03]  /*0e90*/  @!P0 PRMT R19, R20, 0x7610, R19 ;  /* 0x0000761014138816 */ /* 0x000fc60000000013 */
[----:B0-----:R-:W-:Y:S01]  /*0ea0*/  @!P0 IMAD.WIDE R12, R11, 0x4, R12 ;  /* 0x000000040b0c8825 */ /* 0x001fe200078e020c */
[----:B------:R-:W-:-:S04]  /*0eb0*/  @!P0 IADD3 R11, PT, PT, R5, 0x1, RZ ;  /* 0x00000001050b8810 */ /* 0x000fc80007ffe0ff */
[----:B------:R0:W-:Y:S01]  /*0ec0*/  @!P0 STG.E desc[UR6][R12.64], R9 ;  /* 0x000000090c008986 */ /* 0x0001e2000c101906 */
[----:B------:R-:W-:-:S03]  /*0ed0*/  @!P0 IMAD.MOV.U32 R5, RZ, RZ, R11 ;  /* 0x000000ffff058224 */ /* 0x000fc600078e000b */
[----:B------:R0:W-:Y:S04]  /*0ee0*/  @!P0 STG.E.U8 desc[UR6][R16.64], R19 ;  /* 0x0000001310008986 */ /* 0x0001e8000c101106 */
.L_x_36:
[----:B------:R-:W-:Y:S05]  /*0ef0*/  BSYNC.RECONVERGENT B3 ;  /* 0x0000000000037941 */ /* 0x000fea0003800200 */
.L_x_35:
[----:B------:R-:W-:-:S13]  /*0f00*/  ISETP.NE.AND P0, PT, R5, RZ, PT ;  /* 0x000000ff0500720c */ /* 0x000fda0003f05270 */
[----:B------:R-:W-:Y:S05]  /*0f10*/  @P0 BRA `(.L_x_37) ;  /* 0xfffffff400240947 */ /* 0x000fea000383ffff */
[----:B------:R-:W-:Y:S05]  /*0f20*/  BSYNC.RECONVERGENT B0 ;  /* 0x0000000000007941 */ /* 0x000fea0003800200 */
.L_x_28:
[----:B------:R-:W-:Y:S02]  /*0f30*/  IMAD.MOV.U32 R5, RZ, RZ, RZ ;  /* 0x000000ffff057224 */ /* 0x000fe400078e00ff */
[----:B------:R-:W-:-:S07]  /*0f40*/  IMAD.MOV.U32 R11, RZ, RZ, RZ ;  /* 0x000000ffff0b7224 */ /* 0x000fce00078e00ff */
.L_x_27:
[----:B------:R-:W-:Y:S05]  /*0f50*/  BSYNC.RECONVERGENT B1 ;  /* 0x0000000000017941 */ /* 0x000fea0003800200 */
.L_x_26:
[----:B------:R-:W1:Y:S01]  /*0f60*/  LDCU.64 UR4, c[0x0][0x3a8] ;  /* 0x00007500ff0477ac */ /* 0x000e620008000a00 */
[----:B0-----:R-:W-:Y:S01]  /*0f70*/  IMAD.MOV.U32 R9, RZ, RZ, 0x1 ;  /* 0x00000001ff097424 */ /* 0x001fe200078e00ff */
[----:B-1----:R-:W-:-:S04]  /*0f80*/  LEA R6, P0, R10, UR4, 0x2 ;  /* 0x000000040a067c11 */ /* 0x002fc8000f8010ff */
[----:B------:R-:W-:-:S05]  /*0f90*/  LEA.HI.X R7, R10, UR5, R11, 0x2, P0 ;  /* 0x000000050a077c11 */ /* 0x000fca00080f140b */
[----:B------:R0:W-:Y:S04]  /*0fa0*/  REDG.E.ADD.STRONG.GPU desc[UR6][R6.64+-0x4], R9 ;  /* 0xfffffc090600798e */ /* 0x0001e8000c12e106 */
.L_x_25:
[----:B------:R-:W-:Y:S05]  /*0fb0*/  BSYNC.RECONVERGENT B2 ;  /* 0x0000000000027941 */ /* 0x000fea0003800200 */
.L_x_24:
[----:B------:R-:W1:Y:S01]  /*0fc0*/  LDCU UR4, c[0x0][0x390] ;  /* 0x00007200ff0477ac */ /* 0x000e620008000800 */
[----:B------:R-:W-:-:S05]  /*0fd0*/  VIADD R3, R3, 0x1 ;  /* 0x0000000103037836 */ /* 0x000fca0000000000 */
[----:B-1----:R-:W-:-:S13]  /*0fe0*/  ISETP.NE.AND P0, PT, R3, UR4, PT ;  /* 0x0000000403007c0c */ /* 0x002fda000bf05270 */
[----:B------:R-:W-:Y:S05]  /*0ff0*/  @P0 BRA `(.L_x_38) ;  /* 0xfffffff000480947 */ /* 0x000fea000383ffff */
[----:B------:R-:W-:Y:S05]  /*1000*/  EXIT ;  /* 0x000000000000794d */ /* 0x000fea0003800000 */
.L_x_39:
        /* <DEDUP_REMOVED lines=15> */
.L_x_49:


//--------------------- .text._Z12deviceEnergyPcPiii --------------------------
	.section	.text._Z12deviceEnergyPcPiii,"ax",@progbits
	.align	128
        .global         _Z12deviceEnergyPcPiii
        .type           _Z12deviceEnergyPcPiii,@function
        .size           _Z12deviceEnergyPcPiii,(.L_x_50 - _Z12deviceEnergyPcPiii)
        .other          _Z12deviceEnergyPcPiii,@"STO_CUDA_ENTRY STV_DEFAULT"
_Z12deviceEnergyPcPiii:
.text._Z12deviceEnergyPcPiii:
[----:B------:R-:W-:Y:S01]  /*0000*/  LDC R1, c[0x0][0x37c] ;  /* 0x0000df00ff017b82 */ /* 0x000fe20000000800 */
[----:B------:R-:W0:Y:S01]  /*0010*/  S2R R0, SR_TID.X ;  /* 0x0000000000007919 */ /* 0x000e220000002100 */
[----:B------:R-:W1:Y:S06]  /*0020*/  LDCU UR7, c[0x0][0x394] ;  /* 0x00007280ff0777ac */ /* 0x000e6c0008000800 */
[----:B------:R-:W0:Y:S01]  /*0030*/  S2UR UR4, SR_CTAID.X ;  /* 0x00000000000479c3 */ /* 0x000e220000002500 */
[----:B------:R-:W-:Y:S01]  /*0040*/  IMAD.MOV.U32 R5, RZ, RZ, RZ ;  /* 0x000000ffff057224 */ /* 0x000fe200078e00ff */
[----:B------:R-:W2:Y:S06]  /*0050*/  LDCU.64 UR12, c[0x0][0x358] ;  /* 0x00006b00ff0c77ac */ /* 0x000eac0008000a00 */
[----:B------:R-:W0:Y:S01]  /*0060*/  LDC R3, c[0x0][0x360] ;  /* 0x0000d800ff037b82 */ /* 0x000e220000000800 */
[----:B-1----:R-:W-:Y:S01]  /*0070*/  UISETP.GE.AND UP0, UPT, UR7, 0x1, UPT ;  /* 0x000000010700788c */ /* 0x002fe2000bf06270 */
[----:B0-----:R-:W-:-:S08]  /*0080*/  IMAD R0, R3, UR4, R0 ;  /* 0x0000000403007c24 */ /* 0x001fd0000f8e0200 */
[----:B--2---:R-:W-:Y:S05]  /*0090*/  BRA.U !UP0, `(.L_x_40) ;  /* 0x0000001508687547 */ /* 0x004fea000b800000 */
[----:B------:R-:W0:Y:S01]  /*00a0*/  LDCU UR8, c[0x0][0x390] ;  /* 0x00007200ff0877ac */ /* 0x000e220008000800 */
[----:B------:R-:W-:Y:S01]  /*00b0*/  IMAD.MOV.U32 R10, RZ, RZ, RZ ;  /* 0x000000ffff0a7224 */ /* 0x000fe200078e00ff */
[----:B------:R-:W-:Y:S01]  /*00c0*/  UISETP.NE.AND UP0, UPT, UR7, 0x1, UPT ;  /* 0x000000010700788c */ /* 0x000fe2000bf05270 */
[----:B------:R-:W-:Y:S01]  /*00d0*/  UMOV UR4, URZ ;  /* 0x000000ff00047c82 */ /* 0x000fe20008000000 */
[----:B0-----:R-:W-:Y:S02]  /*00e0*/  UIADD3 UR5, UPT, UPT, UR8, -0x1, URZ ;  /* 0xffffffff08057890 */ /* 0x001fe4000fffe0ff */
[----:B------:R-:W-:-:S05]  /*00f0*/  UIADD3 UR6, UPT, UPT, UR7, -UR8, URZ ;  /* 0x8000000807067290 */ /* 0x000fca000fffe0ff */
[----:B------:R-:W-:Y:S07]  /*0100*/  BRA.U !UP0, `(.L_x_41) ;  /* 0x0000000d08507547 */ /* 0x000fee000b800000 */
[----:B------:R-:W-:Y:S01]  /*0110*/  IABS R11, UR8 ;  /* 0x00000008000b7c13 */ /* 0x000fe20008000000 */
[----:B------:R-:W-:Y:S02]  /*0120*/  HFMA2 R12, -RZ, RZ, 0, 0 ;  /* 0x00000000ff0c7431 */ /* 0x000fe400000001ff */
[----:B------:R-:W-:Y:S01]  /*0130*/  IMAD.MOV.U32 R10, RZ, RZ, RZ ;  /* 0x000000ffff0a7224 */ /* 0x000fe200078e00ff */
[----:B------:R-:W0:Y:S01]  /*0140*/  LDCU.64 UR10, c[0x0][0x380] ;  /* 0x00007000ff0a77ac */ /* 0x000e220008000a00 */
[----:B------:R-:W1:Y:S01]  /*0150*/  I2F.RP R2, R11 ;  /* 0x0000000b00027306 */ /* 0x000e620000209400 */
[----:B------:R-:W2:Y:S01]  /*0160*/  LDCU.64 UR8, c[0x0][0x390] ;  /* 0x00007200ff0877ac */ /* 0x000ea20008000a00 */
[----:B------:R-:W-:-:S06]  /*0170*/  ULOP3.LUT UR4, UR7, 0x7ffffffe, URZ, 0xc0, !UPT ;  /* 0x7ffffffe07047892 */ /* 0x000fcc000f8ec0ff */
[----:B-1----:R-:W1:Y:S02]  /*0180*/  MUFU.RCP R2, R2 ;  /* 0x0000000200027308 */ /* 0x002e640000001000 */
[----:B-1----:R-:W-:-:S06]  /*0190*/  VIADD R3, R2, 0xffffffe ;  /* 0x0ffffffe02037836 */ /* 0x002fcc0000000000 */
[----:B------:R-:W1:Y:S02]  /*01a0*/  F2I.FTZ.U32.TRUNC.NTZ R13, R3 ;  /* 0x00000003000d7305 */ /* 0x000e64000021f000 */
[----:B-1----:R-:W-:-:S04]  /*01b0*/  IMAD.MOV R4, RZ, RZ, -R13 ;  /* 0x000000ffff047224 */ /* 0x002fc800078e0a0d */
[----:B------:R-:W-:-:S04]  /*01c0*/  IMAD R5, R4, R11, RZ ;  /* 0x0000000b04057224 */ /* 0x000fc800078e02ff */
[----:B------:R-:W-:-:S04]  /*01d0*/  IMAD.HI.U32 R12, R13, R5, R12 ;  /* 0x000000050d0c7227 */ /* 0x000fc800078e000c */
[----:B0-2---:R-:W-:-:S07]  /*01e0*/  IMAD.MOV.U32 R13, RZ, RZ, RZ ;  /* 0x000000ffff0d7224 */ /* 0x005fce00078e00ff */
.L_x_42:
[----:B------:R-:W-:Y:S01]  /*01f0*/  UMOV UR7, UR9 ;  /* 0x0000000900077c82 */ /* 0x000fe20008000000 */
[----:B------:R-:W-:Y:S01]  /*0200*/  IABS R19, UR8 ;  /* 0x0000000800137c13 */ /* 0x000fe20008000000 */
[C---:B------:R-:W-:Y:S01]  /*0210*/  VIADD R21, R13.reuse, 0x1 ;  /* 0x000000010d157836 */ /* 0x040fe20000000000 */
[----:B------:R-:W-:Y:S01]  /*0220*/  IABS R5, UR7 ;  /* 0x0000000700057c13 */ /* 0x000fe20008000000 */
[----:B------:R-:W-:Y:S01]  /*0230*/  VIADD R23, R13, UR8 ;  /* 0x000000080d177c36 */ /* 0x000fe20008000000 */
[----:B------:R-:W0:Y:S01]  /*0240*/  I2F.RP R6, R19 ;  /* 0x0000001300067306 */ /* 0x000e220000209400 */
[----:B------:R-:W-:Y:S02]  /*0250*/  IABS R16, R13 ;  /* 0x0000000d00107213 */ /* 0x000fe40000000000 */
[----:B------:R-:W-:Y:S01]  /*0260*/  IABS R2, R21 ;  /* 0x0000001500027213 */ /* 0x000fe20000000000 */
[----:B------:R-:W-:Y:S01]  /*0270*/  VIADD R17, R23, 0x1 ;  /* 0x0000000117117836 */ /* 0x000fe20000000000 */
[----:B------:R-:W-:-:S03]  /*0280*/  IABS R18, R23 ;  /* 0x0000001700127213 */ /* 0x000fc60000000000 */
[----:B------:R-:W1:Y:S01]  /*0290*/  I2F.RP R4, R5 ;  /* 0x0000000500047306 */ /* 0x000e620000209400 */
[----:B------:R-:W-:Y:S01]  /*02a0*/  IMAD.HI.U32 R12, R12, R2, RZ ;  /* 0x000000020c0c7227 */ /* 0x000fe200078e00ff */
[----:B------:R-:W-:-:S03]  /*02b0*/  IABS R20, R17 ;  /* 0x0000001100147213 */ /* 0x000fc60000000000 */
[----:B------:R-:W-:-:S03]  /*02c0*/  IMAD.MOV R12, RZ, RZ, -R12 ;  /* 0x000000ffff0c7224 */ /* 0x000fc600078e0a0c */
[----:B0-----:R-:W0:Y:S08]  /*02d0*/  MUFU.RCP R6, R6 ;  /* 0x0000000600067308 */ /* 0x001e300000001000 */
[----:B-1----:R-:W1:Y:S01]  /*02e0*/  MUFU.RCP R4, R4 ;  /* 0x0000000400047308 */ /* 0x002e620000001000 */
[----:B0-----:R-:W-:Y:S02]  /*02f0*/  IADD3 R3, PT, PT, R6, 0xffffffe, RZ ;  /* 0x0ffffffe06037810 */ /* 0x001fe40007ffe0ff */
[----:B------:R-:W-:-:S05]  /*0300*/  IADD3 R6, PT, PT, R13, UR6, RZ ;  /* 0x000000060d067c10 */ /* 0x000fca000fffe0ff */
[----:B------:R-:W-:Y:S01]  /*0310*/  F2I.FTZ.U32.TRUNC.NTZ R3, R3 ;  /* 0x0000000300037305 */ /* 0x000fe2000021f000 */
[----:B------:R-:W-:Y:S01]  /*0320*/  IABS R22, R6 ;  /* 0x0000000600167213 */ /* 0x000fe20000000000 */
[----:B-1----:R-:W-:Y:S01]  /*0330*/  VIADD R8, R4, 0xffffffe ;  /* 0x0ffffffe04087836 */ /* 0x002fe20000000000 */
[----:B------:R-:W-:-:S05]  /*0340*/  ISETP.GE.AND P5, PT, R6, RZ, PT ;  /* 0x000000ff0600720c */ /* 0x000fca0003fa6270 */
[----:B------:R0:W1:Y:S02]  /*0350*/  F2I.FTZ.U32.TRUNC.NTZ R9, R8 ;  /* 0x0000000800097305 */ /* 0x000064000021f000 */
[----:B0-----:R-:W-:Y:S02]  /*0360*/  IMAD.MOV.U32 R8, RZ, RZ, RZ ;  /* 0x000000ffff087224 */ /* 0x001fe400078e00ff */
[----:B-1----:R-:W-:-:S04]  /*0370*/  IMAD.MOV R4, RZ, RZ, -R9 ;  /* 0x000000ffff047224 */ /* 0x002fc800078e0a09 */
[----:B------:R-:W-:Y:S02]  /*0380*/  IMAD R7, R4, R5, RZ ;  /* 0x0000000504077224 */ /* 0x000fe400078e02ff */
[----:B------:R-:W-:Y:S02]  /*0390*/  IMAD R4, R19, R12, R2 ;  /* 0x0000000c13047224 */ /* 0x000fe400078e0202 */
[----:B------:R-:W-:Y:S02]  /*03a0*/  IMAD.MOV R2, RZ, RZ, -R3 ;  /* 0x000000ffff027224 */ /* 0x000fe400078e0a03 */
[----:B------:R-:W-:Y:S01]  /*03b0*/  IMAD.HI.U32 R8, R9, R7, R8 ;  /* 0x0000000709087227 */ /* 0x000fe200078e0008 */
[----:B------:R-:W-:-:S03]  /*03c0*/  ISETP.GT.U32.AND P0, PT, R11, R4, PT ;  /* 0x000000040b00720c */ /* 0x000fc60003f04070 */
[----:B------:R-:W-:Y:S02]  /*03d0*/  IMAD R7, R2, R19, RZ ;  /* 0x0000001302077224 */ /* 0x000fe400078e02ff */
[----:B------:R-:W-:Y:S02]  /*03e0*/  IMAD.MOV.U32 R2, RZ, RZ, RZ ;  /* 0x000000ffff027224 */ /* 0x000fe400078e00ff */
[----:B------:R-:W-:Y:S02]  /*03f0*/  VIADD R9, R13, UR5 ;  /* 0x000000050d097c36 */ /* 0x000fe40008000000 */
[----:B------:R-:W-:-:S03]  /*0400*/  IMAD.HI.U32 R12, R3, R7, R2 ;  /* 0x00000007030c7227 */ /* 0x000fc600078e0002 */
[----:B------:R-:W-:Y:S01]  /*0410*/  IABS R14, R9 ;  /* 0x00000009000e7213 */ /* 0x000fe20000000000 */
[----:B------:R-:W-:Y:S01]  /*0420*/  IMAD.HI.U32 R7, R8, R22, RZ ;  /* 0x0000001608077227 */ /* 0x000fe200078e00ff */
[----:B------:R-:W-:-:S03]  /*0430*/  ISETP.GE.AND P3, PT, R9, RZ, PT ;  /* 0x000000ff0900720c */ /* 0x000fc60003f66270 */
[----:B------:R-:W-:Y:S02]  /*0440*/  IMAD.MOV R7, RZ, RZ, -R7 ;  /* 0x000000ffff077224 */ /* 0x000fe400078e0a07 */
[----:B------:R-:W-:-:S04]  /*0450*/  IMAD.HI.U32 R2, R12, R16, RZ ;  /* 0x000000100c027227 */ /* 0x000fc800078e00ff */
[----:B------:R-:W-:Y:S02]  /*0460*/  IMAD R22, R5, R7, R22 ;  /* 0x0000000705167224 */ /* 0x000fe400078e0216 */
[----:B------:R-:W-:-:S03]  /*0470*/  IMAD.HI.U32 R3, R12, R14, RZ ;  /* 0x0000000e0c037227 */ /* 0x000fc600078e00ff */
[----:B------:R-:W-:Y:S01]  /*0480*/  ISETP.GT.U32.AND P2, PT, R5, R22, PT ;  /* 0x000000160500720c */ /* 0x000fe20003f44070 */
[----:B------:R-:W-:Y:S01]  /*0490*/  @!P0 IMAD.IADD R4, R4, 0x1, -R19 ;  /* 0x0000000104048824 */ /* 0x000fe200078e0a13 */
[----:B------:R-:W-:Y:S01]  /*04a0*/  IADD3 R3, PT, PT, -R3, RZ, RZ ;  /* 0x000000ff03037210 */ /* 0x000fe20007ffe1ff */
[----:B------:R-:W-:Y:S02]  /*04b0*/  IMAD.MOV R2, RZ, RZ, -R2 ;  /* 0x000000ffff027224 */ /* 0x000fe400078e0a02 */
[----:B------:R-:W-:Y:S01]  /*04c0*/  IMAD R7, R0, UR7, R13 ;  /* 0x0000000700077c24 */ /* 0x000fe2000f8e020d */
[----:B------:R-:W-:Y:S01]  /*04d0*/  ISETP.GT.U32.AND P6, PT, R11, R4, PT ;  /* 0x000000040b00720c */ /* 0x000fe20003fc4070 */
[----:B------:R-:W-:Y:S01]  /*04e0*/  IMAD R16, R19, R2, R16 ;  /* 0x0000000213107224 */ /* 0x000fe200078e0210 */
[----:B------:R-:W-:Y:S01]  /*04f0*/  MOV R11, R19 ;  /* 0x00000013000b7202 */ /* 0x000fe20000000f00 */
[----:B------:R-:W-:-:S03]  /*0500*/  IMAD.HI.U32 R2, R8, R18, RZ ;  /* 0x0000001208027227 */ /* 0x000fc600078e00ff */
[----:B------:R-:W-:Y:S01]  /*0510*/  ISETP.GT.U32.AND P0, PT, R11, R16, PT ;  /* 0x000000100b00720c */ /* 0x000fe20003f04070 */
[----:B------:R-:W-:Y:S02]  /*0520*/  IMAD R14, R19, R3, R14 ;  /* 0x00000003130e7224 */ /* 0x000fe400078e020e */
[----:B------:R-:W-:Y:S02]  /*0530*/  IMAD.MOV R2, RZ, RZ, -R2 ;  /* 0x000000ffff027224 */ /* 0x000fe400078e0a02 */
[----:B------:R-:W-:Y:S01]  /*0540*/  VIADD R3, R6, 0x1 ;  /* 0x0000000106037836 */ /* 0x000fe20000000000 */
[----:B------:R-:W-:Y:S01]  /*0550*/  IADD3 R6, P4, PT, R7, UR10, RZ ;  /* 0x0000000a07067c10 */ /* 0x000fe2000ff9e0ff */
[----:B------:R-:W-:Y:S01]  /*0560*/  IMAD R2, R5, R2, R18 ;  /* 0x0000000205027224 */ /* 0x000fe200078e0212 */
[----:B------:R-:W-:Y:S01]  /*0570*/  ISETP.GT.U32.AND P1, PT, R11, R14, PT ;  /* 0x0000000e0b00720c */ /* 0x000fe20003f24070 */
[----:B------:R-:W-:Y:S01]  /*0580*/  @!P2 IMAD.IADD R22, R22, 0x1, -R5 ;  /* 0x000000011616a824 */ /* 0x000fe200078e0a05 */
[----:B------:R-:W-:Y:S01]  /*0590*/  LEA.HI.X.SX32 R7, R7, UR11, 0x1, P4 ;  /* 0x0000000b07077c11 */ /* 0x000fe2000a0f0eff */
[----:B------:R-:W-:Y:S01]  /*05a0*/  @!P6 IMAD.IADD R4, R4, 0x1, -R19 ;  /* 0x000000010404e824 */ /* 0x000fe200078e0a13 */
[C---:B------:R-:W-:Y:S01]  /*05b0*/  ISETP.GT.U32.AND P2, PT, R5.reuse, R2, PT ;  /* 0x000000020500720c */ /* 0x040fe20003f44070 */
[----:B------:R-:W-:Y:S01]  /*05c0*/  IMAD.HI.U32 R24, R8, R20, RZ ;  /* 0x0000001408187227 */ /* 0x000fe200078e00ff */
[----:B------:R-:W-:-:S02]  /*05d0*/  ISETP.GT.U32.AND P4, PT, R5, R22, PT ;  /* 0x000000160500720c */ /* 0x000fc40003f84070 */
[----:B------:R-:W-:Y:S01]  /*05e0*/  @!P0 IADD3 R16, PT, PT, R16, -R19, RZ ;  /* 0x8000001310108210 */ /* 0x000fe20007ffe0ff */
[----:B------:R-:W-:Y:S01]  /*05f0*/  IMAD.HI.U32 R15, R12, R18, RZ ;  /* 0x000000120c0f7227 */ /* 0x000fe200078e00ff */
[----:B------:R-:W-:Y:S02]  /*0600*/  IABS R9, R3 ;  /* 0x0000000300097213 */ /* 0x000fe40000000000 */
[----:B------:R-:W-:Y:S01]  /*0610*/  ISETP.GE.AND P6, PT, R21, RZ, PT ;  /* 0x000000ff1500720c */ /* 0x000fe20003fc6270 */
[----:B------:R-:W-:Y:S01]  /*0620*/  @!P1 IMAD.IADD R14, R14, 0x1, -R19 ;  /* 0x000000010e0e9824 */ /* 0x000fe200078e0a13 */
[----:B------:R-:W-:Y:S01]  /*0630*/  ISETP.GT.U32.AND P1, PT, R11, R16, PT ;  /* 0x000000100b00720c */ /* 0x000fe20003f24070 */
[----:B------:R-:W-:-:S03]  /*0640*/  IMAD.HI.U32 R8, R8, R9, RZ ;  /* 0x0000000908087227 */ /* 0x000fc600078e00ff */
[----:B------:R-:W-:Y:S01]  /*0650*/  ISETP.GT.U32.AND P0, PT, R11, R14, PT ;  /* 0x0000000e0b00720c */ /* 0x000fe20003f04070 */
[----:B------:R-:W-:Y:S01]  /*0660*/  @!P2 IMAD.IADD R2, R2, 0x1, -R5 ;  /* 0x000000010202a824 */ /* 0x000fe200078e0a05 */
[----:B------:R-:W-:Y:S01]  /*0670*/  @!P4 IADD3 R22, PT, PT, R22, -R5, RZ ;  /* 0x800000051616c210 */ /* 0x000fe20007ffe0ff */
[----:B------:R-:W-:Y:S01]  /*0680*/  IMAD.MOV R8, RZ, RZ, -R8 ;  /* 0x000000ffff087224 */ /* 0x000fe200078e0a08 */
[----:B------:R-:W-:Y:S01]  /*0690*/  ISETP.GE.AND P4, PT, R13, RZ, PT ;  /* 0x000000ff0d00720c */ /* 0x000fe20003f86270 */
[----:B------:R-:W-:Y:S01]  /*06a0*/  IMAD.MOV R24, RZ, RZ, -R24 ;  /* 0x000000ffff187224 */ /* 0x000fe200078e0a18 */
[C---:B------:R-:W-:Y:S01]  /*06b0*/  ISETP.GT.U32.AND P2, PT, R5.reuse, R2, PT ;  /* 0x000000020500720c */ /* 0x040fe20003f44070 */
[----:B------:R-:W-:Y:S02]  /*06c0*/  IMAD.MOV R15, RZ, RZ, -R15 ;  /* 0x000000ffff0f7224 */ /* 0x000fe400078e0a0f */
[----:B------:R-:W-:Y:S02]  /*06d0*/  @!P1 IMAD.IADD R16, R16, 0x1, -R19 ;  /* 0x0000000110109824 */ /* 0x000fe400078e0a13 */
[C---:B------:R-:W-:Y:S01]  /*06e0*/  IMAD R8, R5.reuse, R8, R9 ;  /* 0x0000000805087224 */ /* 0x040fe200078e0209 */
[----:B------:R-:W-:Y:S01]  /*06f0*/  LOP3.LUT R9, RZ, UR7, RZ, 0x33, !PT ;  /* 0x00000007ff097c12 */ /* 0x000fe2000f8e33ff */
[----:B------:R-:W-:-:S02]  /*0700*/  IMAD R20, R5, R24, R20 ;  /* 0x0000001805147224 */ /* 0x000fc400078e0214 */
[----:B------:R-:W-:Y:S01]  /*0710*/  IMAD R18, R19, R15, R18 ;  /* 0x0000000f13127224 */ /* 0x000fe200078e0212 */
[----:B------:R-:W-:Y:S01]  /*0720*/  LOP3.LUT R15, RZ, UR8, RZ, 0x33, !PT ;  /* 0x00000008ff0f7c12 */ /* 0x000fe2000f8e33ff */
[----:B------:R-:W-:Y:S01]  /*0730*/  @!P0 IMAD.IADD R14, R14, 0x1, -R19 ;  /* 0x000000010e0e8824 */ /* 0x000fe200078e0a13 */
[----:B------:R-:W-:Y:S01]  /*0740*/  ISETP.NE.AND P0, PT, RZ, UR8, PT ;  /* 0x00000008ff007c0c */ /* 0x000fe2000bf05270 */
[----:B------:R-:W-:Y:S01]  /*0750*/  @!P6 IMAD.MOV R4, RZ, RZ, -R4 ;  /* 0x000000ffff04e224 */ /* 0x000fe200078e0a04 */
[----:B------:R-:W-:Y:S01]  /*0760*/  @!P4 IADD3 R16, PT, PT, -R16, RZ, RZ ;  /* 0x000000ff1010c210 */ /* 0x000fe20007ffe1ff */
[----:B------:R-:W-:Y:S01]  /*0770*/  @!P5 IMAD.MOV R22, RZ, RZ, -R22 ;  /* 0x000000ffff16d224 */ /* 0x000fe200078e0a16 */
[C---:B------:R-:W-:Y:S01]  /*0780*/  ISETP.GT.U32.AND P6, PT, R5.reuse, R8, PT ;  /* 0x000000080500720c */ /* 0x040fe20003fc4070 */
[----:B------:R-:W-:Y:S01]  /*0790*/  @!P2 IMAD.IADD R2, R2, 0x1, -R5 ;  /* 0x000000010202a824 */ /* 0x000fe200078e0a05 */
[----:B------:R-:W-:Y:S02]  /*07a0*/  ISETP.GT.U32.AND P5, PT, R5, R20, PT ;  /* 0x000000140500720c */ /* 0x000fe40003fa4070 */
[----:B------:R-:W-:-:S02]  /*07b0*/  SEL R16, R15, R16, !P0 ;  /* 0x000000100f107207 */ /* 0x000fc40004000000 */
[----:B------:R-:W-:Y:S02]  /*07c0*/  ISETP.NE.AND P2, PT, RZ, UR7, PT ;  /* 0x00000007ff007c0c */ /* 0x000fe4000bf45270 */
[----:B------:R-:W-:Y:S01]  /*07d0*/  ISETP.GE.AND P4, PT, R23, RZ, PT ;  /* 0x000000ff1700720c */ /* 0x000fe20003f86270 */
[----:B------:R-:W-:Y:S01]  /*07e0*/  IMAD.IADD R23, R13, 0x1, -R16 ;  /* 0x000000010d177824 */ /* 0x000fe200078e0a10 */
[----:B------:R-:W-:Y:S01]  /*07f0*/  ISETP.GT.U32.AND P1, PT, R11, R18, PT ;  /* 0x000000120b00720c */ /* 0x000fe20003f24070 */
[----:B------:R-:W-:Y:S01]  /*0800*/  VIADD R13, R13, 0x2 ;  /* 0x000000020d0d7836 */ /* 0x000fe20000000000 */
[----:B------:R-:W-:Y:S01]  /*0810*/  SEL R25, R9, R22, !P2 ;  /* 0x0000001609197207 */ /* 0x000fe20005000000 */
[----:B------:R-:W-:Y:S02]  /*0820*/  IMAD.MOV.U32 R22, RZ, RZ, R14 ;  /* 0x000000ffff167224 */ /* 0x000fe400078e000e */
[----:B------:R-:W-:Y:S01]  /*0830*/  @!P6 IMAD.IADD R8, R8, 0x1, -R5 ;  /* 0x000000010808e824 */ /* 0x000fe200078e0a05 */
[----:B------:R-:W-:Y:S01]  /*0840*/  IABS R16, R13 ;  /* 0x0000000d00107213 */ /* 0x000fe20000000000 */
[----:B------:R-:W-:Y:S01]  /*0850*/  IMAD R25, R0, UR7, R25 ;  /* 0x0000000700197c24 */ /* 0x000fe2000f8e0219 */
[----:B------:R-:W-:Y:S01]  /*0860*/  @!P5 IADD3 R20, PT, PT, R20, -R5, RZ ;  /* 0x800000051414d210 */ /* 0x000fe20007ffe0ff */
[----:B------:R-:W-:Y:S01]  /*0870*/  IMAD.MOV.U32 R14, RZ, RZ, R2 ;  /* 0x000000ffff0e7224 */ /* 0x000fe200078e0002 */
[----:B------:R-:W-:Y:S01]  /*0880*/  ISETP.GT.U32.AND P6, PT, R5, R8, PT ;  /* 0x000000080500720c */ /* 0x000fe20003fc4070 */
[----:B------:R-:W-:Y:S01]  /*0890*/  @!P3 IMAD.MOV R22, RZ, RZ, -R22 ;  /* 0x000000ffff16b224 */ /* 0x000fe200078e0a16 */
[----:B------:R-:W-:Y:S01]  /*08a0*/  IADD3 R2, P3, PT, R25, UR10, RZ ;  /* 0x0000000a19027c10 */ /* 0x000fe2000ff7e0ff */
[----:B------:R-:W-:Y:S01]  /*08b0*/  IMAD.HI.U32 R24, R12, R16, RZ ;  /* 0x000000100c187227 */ /* 0x000fe200078e00ff */
[----:B------:R-:W-:-:S02]  /*08c0*/  ISETP.GT.U32.AND P5, PT, R5, R20, PT ;  /* 0x000000140500720c */ /* 0x000fc40003fa4070 */
[----:B------:R-:W-:Y:S01]  /*08d0*/  @!P4 IADD3 R14, PT, PT, -R14, RZ, RZ ;  /* 0x000000ff0e0ec210 */ /* 0x000fe20007ffe1ff */
[----:B------:R-:W-:Y:S01]  /*08e0*/  @!P1 IMAD.IADD R18, R18, 0x1, -R19 ;  /* 0x0000000112129824 */ /* 0x000fe200078e0a13 */
[----:B------:R-:W-:Y:S01]  /*08f0*/  ISETP.GE.AND P1, PT, R3, RZ, PT ;  /* 0x000000ff0300720c */ /* 0x000fe20003f26270 */
[----:B------:R-:W-:Y:S01]  /*0900*/  IMAD.MOV R24, RZ, RZ, -R24 ;  /* 0x000000ffff187224 */ /* 0x000fe200078e0a18 */
[----:B------:R-:W-:Y:S02]  /*0910*/  LEA.HI.X.SX32 R3, R25, UR11, 0x1, P3 ;  /* 0x0000000b19037c11 */ /* 0x000fe400098f0eff */
[----:B------:R-:W-:Y:S01]  /*0920*/  SEL R25, R9, R14, !P2 ;  /* 0x0000000e09197207 */ /* 0x000fe20005000000 */
[----:B------:R-:W-:Y:S01]  /*0930*/  IMAD R16, R19, R24, R16 ;  /* 0x0000001813107224 */ /* 0x000fe200078e0210 */
[----:B------:R-:W-:Y:S01]  /*0940*/  SEL R26, R15, R4, !P0 ;  /* 0x000000040f1a7207 */ /* 0x000fe20004000000 */
[----:B------:R-:W-:Y:S01]  /*0950*/  @!P6 IMAD.IADD R8, R8, 0x1, -R5 ;  /* 0x000000010808e824 */ /* 0x000fe200078e0a05 */
[----:B------:R-:W-:Y:S01]  /*0960*/  ISETP.GE.AND P3, PT, R17, RZ, PT ;  /* 0x000000ff1100720c */ /* 0x000fe20003f66270 */
[----:B------:R-:W-:Y:S01]  /*0970*/  IMAD R24, R0, UR7, R25 ;  /* 0x0000000700187c24 */ /* 0x000fe2000f8e0219 */
[----:B------:R-:W-:Y:S01]  /*0980*/  ISETP.GT.U32.AND P6, PT, R11, R16, PT ;  /* 0x000000100b00720c */ /* 0x000fe20003fc4070 */
[----:B------:R-:W-:Y:S01]  /*0990*/  @!P5 IMAD.IADD R20, R20, 0x1, -R5 ;  /* 0x000000011414d824 */ /* 0x000fe200078e0a05 */
[----:B------:R-:W-:Y:S01]  /*09a0*/  SEL R22, R15, R22, !P0 ;  /* 0x000000160f167207 */ /* 0x000fe20004000000 */
[----:B------:R-:W-:Y:S01]  /*09b0*/  IMAD R25, R0, UR7, R23 ;  /* 0x0000000700197c24 */ /* 0x000fe2000f8e0217 */
[C---:B------:R-:W-:Y:S01]  /*09c0*/  IADD3 R4, P5, PT, R24.reuse, UR10, RZ ;  /* 0x0000000a18047c10 */ /* 0x040fe2000ffbe0ff */
[----:B------:R-:W-:Y:S01]  /*09d0*/  IMAD.IADD R23, R21, 0x1, -R26 ;  /* 0x0000000115177824 */ /* 0x000fe200078e0a1a */
[----:B------:R-:W2:Y:S02]  /*09e0*/  LDG.E.U8 R14, desc[UR12][R6.64] ;  /* 0x0000000c060e7981 */ /* 0x000ea4000c1e1100 */
[----:B------:R-:W-:Y:S01]  /*09f0*/  LEA.HI.X.SX32 R5, R24, UR11, 0x1, P5 ;  /* 0x0000000b18057c11 */ /* 0x000fe2000a8f0eff */
[----:B------:R-:W-:Y:S01]  /*0a00*/  IMAD.IADD R24, R26, 0x1, R25 ;  /* 0x000000011a187824 */ /* 0x000fe200078e0219 */
[----:B------:R0:W2:Y:S01]  /*0a10*/  LDG.E.U8 R21, desc[UR12][R2.64] ;  /* 0x0000000c02157981 */ /* 0x0000a2000c1e1100 */
[----:B------:R-:W-:Y:S01]  /*0a20*/  IMAD.MOV.U32 R26, RZ, RZ, R8 ;  /* 0x000000ffff1a7224 */ /* 0x000fe200078e0008 */
[----:B------:R-:W-:-:S02]  /*0a30*/  IADD3 R22, PT, PT, R22, R25, RZ ;  /* 0x0000001916167210 */ /* 0x000fc40007ffe0ff */
[----:B------:R-:W-:Y:S01]  /*0a40*/  ISETP.GT.U32.AND P5, PT, R11, R18, PT ;  /* 0x000000120b00720c */ /* 0x000fe20003fa4070 */
[----:B------:R1:W3:Y:S01]  /*0a50*/  LDG.E.U8 R17, desc[UR12][R6.64+0x1] ;  /* 0x0000010c06117981 */ /* 0x0002e2000c1e1100 */
[----:B------:R-:W-:Y:S01]  /*0a60*/  @!P1 IMAD.MOV R26, RZ, RZ, -R26 ;  /* 0x000000ffff1a9224 */ /* 0x000fe200078e0a1a */
[----:B------:R-:W-:Y:S01]  /*0a70*/  @!P6 IADD3 R16, PT, PT, R16, -R19, RZ ;  /* 0x800000131010e210 */ /* 0x000fe20007ffe0ff */
[----:B------:R-:W-:Y:S01]  /*0a80*/  @!P3 IMAD.MOV R20, RZ, RZ, -R20 ;  /* 0x000000ffff14b224 */ /* 0x000fe200078e0a14 */
[----:B------:R4:W5:Y:S02]  /*0a90*/  LDG.E.U8 R25, desc[UR12][R4.64] ;  /* 0x0000000c04197981 */ /* 0x000964000c1e1100 */
[----:B0-----:R-:W-:Y:S02]  /*0aa0*/  SEL R3, R9, R26, !P2 ;  /* 0x0000001a09037207 */ /* 0x001fe40005000000 */
[----:B-1----:R-:W-:-:S04]  /*0ab0*/  IADD3 R6, P1, PT, R22, UR10, RZ ;  /* 0x0000000a16067c10 */ /* 0x002fc8000ff3e0ff */
[----:B------:R-:W-:Y:S02]  /*0ac0*/  LEA.HI.X.SX32 R7, R22, UR11, 0x1, P1 ;  /* 0x0000000b16077c11 */ /* 0x000fe400088f0eff */
[----:B------:R-:W-:Y:S02]  /*0ad0*/  ISETP.GT.U32.AND P1, PT, R11, R16, PT ;  /* 0x000000100b00720c */ /* 0x000fe40003f24070 */
[----:B------:R-:W-:Y:S01]  /*0ae0*/  IADD3 R8, P3, PT, R24, UR10, RZ ;  /* 0x0000000a18087c10 */ /* 0x000fe2000ff7e0ff */
[----:B------:R-:W-:Y:S01]  /*0af0*/  @!P5 IMAD.IADD R18, R18, 0x1, -R19 ;  /* 0x000000011212d824 */ /* 0x000fe200078e0a13 */
[----:B------:R-:W-:Y:S01]  /*0b00*/  SEL R29, R9, R20, !P2 ;  /* 0x00000014091d7207 */ /* 0x000fe20005000000 */
[----:B------:R0:W3:Y:S01]  /*0b10*/  LDG.E.U8 R27, desc[UR12][R6.64] ;  /* 0x0000000c061b7981 */ /* 0x0000e2000c1e1100 */
[----:B------:R-:W-:Y:S01]  /*0b20*/  IMAD R3, R0, UR7, R3 ;  /* 0x0000000700037c24 */ /* 0x000fe2000f8e0203 */
[----:B------:R-:W-:Y:S02]  /*0b30*/  ISETP.GE.AND P2, PT, R13, RZ, PT ;  /* 0x000000ff0d00720c */ /* 0x000fe40003f46270 */
[----:B------:R-:W-:Y:S01]  /*0b40*/  LEA.HI.X.SX32 R9, R24, UR11, 0x1, P3 ;  /* 0x0000000b18097c11 */ /* 0x000fe200098f0eff */
[----:B------:R-:W-:Y:S01]  /*0b50*/  @!P4 IMAD.MOV R18, RZ, RZ, -R18 ;  /* 0x000000ffff12c224 */ /* 0x000fe200078e0a12 */
[----:B------:R-:W-:Y:S01]  /*0b60*/  IADD3 R2, P3, PT, R3, UR10, RZ ;  /* 0x0000000a03027c10 */ /* 0x000fe2000ff7e0ff */
[----:B------:R-:W-:-:S02]  /*0b70*/  IMAD R29, R0, UR7, R29 ;  /* 0x00000007001d7c24 */ /* 0x000fc4000f8e021d */
[----:B------:R-:W-:Y:S01]  /*0b80*/  @!P1 IMAD.IADD R16, R16, 0x1, -R19 ;  /* 0x0000000110109824 */ /* 0x000fe200078e0a13 */
[----:B------:R-:W3:Y:S01]  /*0b90*/  LDG.E.U8 R9, desc[UR12][R8.64] ;  /* 0x0000000c08097981 */ /* 0x000ee2000c1e1100 */
[----:B------:R-:W-:Y:S01]  /*0ba0*/  LEA.HI.X.SX32 R3, R3, UR11, 0x1, P3 ;  /* 0x0000000b03037c11 */ /* 0x000fe200098f0eff */
[----:B------:R-:W-:Y:S01]  /*0bb0*/  IMAD R23, R0, UR7, R23 ;  /* 0x0000000700177c24 */ /* 0x000fe2000f8e0217 */
[----:B------:R-:W-:Y:S02]  /*0bc0*/  SEL R18, R15, R18, !P0 ;  /* 0x000000120f127207 */ /* 0x000fe40004000000 */
[C---:B----4-:R-:W-:Y:S01]  /*0bd0*/  IADD3 R4, P1, PT, R29.reuse, UR10, RZ ;  /* 0x0000000a1d047c10 */ /* 0x050fe2000ff3e0ff */
[----:B------:R1:W4:Y:S01]  /*0be0*/  LDG.E.U8 R2, desc[UR12][R2.64] ;  /* 0x0000000c02027981 */ /* 0x000322000c1e1100 */
[----:B------:R-:W-:Y:S01]  /*0bf0*/  @!P2 IADD3 R16, PT, PT, -R16, RZ, RZ ;  /* 0x000000ff1010a210 */ /* 0x000fe20007ffe1ff */
[----:B0-----:R-:W-:Y:S01]  /*0c00*/  IMAD.IADD R7, R18, 0x1, R23 ;  /* 0x0000000112077824 */ /* 0x001fe200078e0217 */
[----:B------:R-:W-:-:S02]  /*0c10*/  LEA.HI.X.SX32 R5, R29, UR11, 0x1, P1 ;  /* 0x0000000b1d057c11 */ /* 0x000fc400088f0eff */
[----:B------:R-:W-:Y:S02]  /*0c20*/  SEL R16, R15, R16, !P0 ;  /* 0x000000100f107207 */ /* 0x000fe40004000000 */
[C---:B------:R-:W-:Y:S01]  /*0c30*/  IADD3 R6, P0, PT, R7.reuse, UR10, RZ ;  /* 0x0000000a07067c10 */ /* 0x040fe2000ff1e0ff */
[----:B------:R0:W4:Y:S03]  /*0c40*/  LDG.E.U8 R8, desc[UR12][R4.64] ;  /* 0x0000000c04087981 */ /* 0x000126000c1e1100 */
[----:B------:R-:W-:Y:S01]  /*0c50*/  LEA.HI.X.SX32 R7, R7, UR11, 0x1, P0 ;  /* 0x0000000b07077c11 */ /* 0x000fe200080f0eff */
[----:B------:R-:W-:-:S04]  /*0c60*/  IMAD.IADD R23, R16, 0x1, R23 ;  /* 0x0000000110177824 */ /* 0x000fc800078e0217 */
[----:B------:R-:W4:Y:S01]  /*0c70*/  LDG.E.U8 R6, desc[UR12][R6.64] ;  /* 0x0000000c06067981 */ /* 0x000f22000c1e1100 */
[----:B------:R-:W-:-:S04]  /*0c80*/  IADD3 R18, P0, PT, R23, UR10, RZ ;  /* 0x0000000a17127c10 */ /* 0x000fc8000ff1e0ff */
[----:B------:R-:W-:-:S05]  /*0c90*/  LEA.HI.X.SX32 R19, R23, UR11, 0x1, P0 ;  /* 0x0000000b17137c11 */ /* 0x000fca00080f0eff */
[----:B------:R-:W4:Y:S01]  /*0ca0*/  LDG.E.U8 R18, desc[UR12][R18.64] ;  /* 0x0000000c12127981 */ /* 0x000f22000c1e1100 */
[----:B-1----:R-:W-:Y:S01]  /*0cb0*/  VIADD R3, R10, 0xffffffff ;  /* 0xffffffff0a037836 */ /* 0x002fe20000000000 */
[C---:B--2---:R-:W-:Y:S02]  /*0cc0*/  ISETP.NE.AND P0, PT, R14.reuse, R21, PT ;  /* 0x000000150e00720c */ /* 0x044fe40003f05270 */
[----:B-----5:R-:W-:-:S11]  /*0cd0*/  ISETP.NE.AND P1, PT, R14, R25, PT ;  /* 0x000000190e00720c */ /* 0x020fd60003f25270 */
[----:B------:R-:W-:-:S04]  /*0ce0*/  @P0 IMAD.MOV R3, RZ, RZ, R10 ;  /* 0x000000ffff030224 */ /* 0x000fc800078e020a */
[C---:B0-----:R-:W-:Y:S01]  /*0cf0*/  VIADD R4, R3.reuse, 0xffffffff ;  /* 0xffffffff03047836 */ /* 0x041fe20000000000 */
[C---:B---3--:R-:W-:Y:S02]  /*0d00*/  ISETP.NE.AND P0, PT, R14.reuse, R27, PT ;  /* 0x0000001b0e00720c */ /* 0x048fe40003f05270 */
[----:B------:R-:W-:Y:S02]  /*0d10*/  @P1 IADD3 R4, PT, PT, R3, RZ, RZ ;  /* 0x000000ff03041210 */ /* 0x000fe40007ffe0ff */
[----:B------:R-:W-:-:S03]  /*0d20*/  ISETP.NE.AND P1, PT, R14, R9, PT ;  /* 0x000000090e00720c */ /* 0x000fc60003f25270 */
[----:B------:R-:W-:-:S06]  /*0d30*/  VIADD R3, R4, 0xffffffff ;  /* 0xffffffff04037836 */ /* 0x000fcc0000000000 */
[----:B------:R-:W-:Y:S01]  /*0d40*/  @P0 IMAD.MOV R3, RZ, RZ, R4 ;  /* 0x000000ffff030224 */ /* 0x000fe200078e0204 */
[----:B----4-:R-:W-:-:S03]  /*0d50*/  ISETP.NE.AND P0, PT, R17, R2, PT ;  /* 0x000000021100720c */ /* 0x010fc60003f05270 */
[----:B------:R-:W-:Y:S02]  /*0d60*/  VIADD R2, R3, 0xffffffff ;  /* 0xffffffff03027836 */ /* 0x000fe40000000000 */
[----:B------:R-:W-:Y:S01]  /*0d70*/  @P1 IMAD.MOV R2, RZ, RZ, R3 ;  /* 0x000000ffff021224 */ /* 0x000fe200078e0203 */
[----:B------:R-:W-:-:S04]  /*0d80*/  ISETP.NE.AND P1, PT, R17, R8, PT ;  /* 0x000000081100720c */ /* 0x000fc80003f25270 */
[----:B------:R-:W-:-:S03]  /*0d90*/  IADD3 R3, PT, PT, R2, -0x1, RZ ;  /* 0xffffffff02037810 */ /* 0x000fc60007ffe0ff */
[----:B------:R-:W-:Y:S01]  /*0da0*/  @P0 IMAD.MOV R3, RZ, RZ, R2 ;  /* 0x000000ffff030224 */ /* 0x000fe200078e0202 */
[----:B------:R-:W-:-:S03]  /*0db0*/  ISETP.NE.AND P0, PT, R17, R6, PT ;  /* 0x000000061100720c */ /* 0x000fc60003f05270 */
[----:B------:R-:W-:Y:S02]  /*0dc0*/  VIADD R2, R3, 0xffffffff ;  /* 0xffffffff03027836 */ /* 0x000fe40000000000 */
[----:B------:R-:W-:-:S04]  /*0dd0*/  @P1 IMAD.MOV R2, RZ, RZ, R3 ;  /* 0x000000ffff021224 */ /* 0x000fc800078e0203 */
[----:B------:R-:W-:Y:S01]  /*0de0*/  VIADD R3, R2, 0xffffffff ;  /* 0xffffffff02037836 */ /* 0x000fe20000000000 */
[----:B------:R-:W-:-:S03]  /*0df0*/  ISETP.NE.AND P1, PT, R17, R18, PT ;  /* 0x000000121100720c */ /* 0x000fc60003f25270 */
[----:B------:R-:W-:Y:S02]  /*0e00*/  @P0 IADD3 R3, PT, PT, R2, RZ, RZ ;  /* 0x000000ff02030210 */ /* 0x000fe40007ffe0ff */
[----:B------:R-:W-:-:S03]  /*0e10*/  ISETP.NE.AND P0, PT, R13, UR4, PT ;  /* 0x000000040d007c0c */ /* 0x000fc6000bf05270 */
[----:B------:R-:W-:-:S05]  /*0e20*/  VIADD R10, R3, 0xffffffff ;  /* 0xffffffff030a7836 */ /* 0x000fca0000000000 */
[----:B------:R-:W-:-:S05]  /*0e30*/  @P1 IMAD.MOV R10, RZ, RZ, R3 ;  /* 0x000000ffff0a1224 */ /* 0x000fca00078e0203 */
[----:B------:R-:W-:Y:S05]  /*0e40*/  @P0 BRA `(.L_x_42) ;  /* 0xfffffff000e80947 */ /* 0x000fea000383ffff */
.L_x_41:
[----:B------:R-:W-:-:S04]  /*0e50*/  ULOP3.LUT UR9, UR7, 0x1, URZ, 0xc0, !UPT ;  /* 0x0000000107097892 */ /* 0x000fc8000f8ec0ff */
[----:B------:R-:W-:-:S09]  /*0e60*/  UISETP.NE.U32.AND UP0, UPT, UR9, 0x1, UPT ;  /* 0x000000010900788c */ /* 0x000fd2000bf05070 */
[----:B------:R-:W-:Y:S05]  /*0e70*/  BRA.U UP0, `(.L_x_43) ;  /* 0x0000000500e87547 */ /* 0x000fea000b800000 */
[----:B------:R-:W-:Y:S01]  /*0e80*/  IABS R4, UR7 ;  /* 0x0000000700047c13 */ /* 0x000fe20008000000 */
[----:B------:R-:W-:Y:S02]  /*0e90*/  UIADD3 UR10, UPT, UPT, UR4, UR8, URZ ;  /* 0x00000008040a7290 */ /* 0x000fe4000fffe0ff */
[----:B------:R-:W-:Y:S01]  /*0ea0*/  IABS R3, UR8 ;  /* 0x0000000800037c13 */ /* 0x000fe20008000000 */
[----:B------:R-:W-:Y:S01]  /*0eb0*/  UIADD3 UR6, UPT, UPT, UR6, UR4, URZ ;  /* 0x0000000406067290 */ /* 0x000fe2000fffe0ff */
[----:B------:R-:W0:Y:S01]  /*0ec0*/  I2F.RP R5, R4 ;  /* 0x0000000400057306 */ /* 0x000e220000209400 */
[----:B------:R-:W-:Y:S01]  /*0ed0*/  UIADD3 UR5, UPT, UPT, UR5, UR4, URZ ;  /* 0x0000000405057290 */ /* 0x000fe2000fffe0ff */
[----:B------:R-:W-:Y:S01]  /*0ee0*/  IMAD.U32 R15, RZ, RZ, UR7 ;  /* 0x00000007ff0f7e24 */ /* 0x000fe2000f8e00ff */
[----:B------:R-:W-:Y:S01]  /*0ef0*/  UIADD3 UR9, UPT, UPT, UR4, 0x1, URZ ;  /* 0x0000000104097890 */ /* 0x000fe2000fffe0ff */
[----:B------:R-:W-:Y:S01]  /*0f00*/  IMAD.U32 R11, RZ, RZ, UR10 ;  /* 0x0000000aff0b7e24 */ /* 0x000fe2000f8e00ff */
[----:B------:R-:W1:Y:S03]  /*0f10*/  LDCU.64 UR14, c[0x0][0x380] ;  /* 0x00007000ff0e77ac */ /* 0x000e660008000a00 */
[----:B------:R-:W2:Y:S01]  /*0f20*/  I2F.RP R2, R3 ;  /* 0x0000000300027306 */ /* 0x000ea20000209400 */
[----:B------:R-:W-:-:S07]  /*0f30*/  IABS R11, R11 ;  /* 0x0000000b000b7213 */ /* 0x000fce0000000000 */
[----:B0-----:R-:W0:Y:S08]  /*0f40*/  MUFU.RCP R5, R5 ;  /* 0x0000000500057308 */ /* 0x001e300000001000 */
[----:B--2---:R-:W2:Y:S01]  /*0f50*/  MUFU.RCP R2, R2 ;  /* 0x0000000200027308 */ /* 0x004ea20000001000 */
[----:B0-----:R-:W-:-:S07]  /*0f60*/  VIADD R8, R5, 0xffffffe ;  /* 0x0ffffffe05087836 */ /* 0x001fce0000000000 */
[----:B------:R0:W3:Y:S01]  /*0f70*/  F2I.FTZ.U32.TRUNC.NTZ R9, R8 ;  /* 0x0000000800097305 */ /* 0x0000e2000021f000 */
[----:B--2---:R-:W-:Y:S02]  /*0f80*/  VIADD R6, R2, 0xffffffe ;  /* 0x0ffffffe02067836 */ /* 0x004fe40000000000 */
[----:B------:R-:W-:-:S05]  /*0f90*/  IMAD.U32 R2, RZ, RZ, UR6 ;  /* 0x00000006ff027e24 */ /* 0x000fca000f8e00ff */
[----:B------:R-:W2:Y:S01]  /*0fa0*/  F2I.FTZ.U32.TRUNC.NTZ R7, R6 ;  /* 0x0000000600077305 */ /* 0x000ea2000021f000 */
[----:B0-----:R-:W-:Y:S01]  /*0fb0*/  IMAD.MOV.U32 R8, RZ, RZ, RZ ;  /* 0x000000ffff087224 */ /* 0x001fe200078e00ff */
[----:B---3--:R-:W-:-:S05]  /*0fc0*/  IADD3 R13, PT, PT, RZ, -R9, RZ ;  /* 0x80000009ff0d7210 */ /* 0x008fca0007ffe0ff */
[----:B------:R-:W-:Y:S02]  /*0fd0*/  IMAD R5, R13, R4, RZ ;  /* 0x000000040d057224 */ /* 0x000fe400078e02ff */
[----:B--2---:R-:W-:Y:S02]  /*0fe0*/  IMAD.MOV R6, RZ, RZ, -R7 ;  /* 0x000000ffff067224 */ /* 0x004fe400078e0a07 */
[----:B------:R-:W-:Y:S01]  /*0ff0*/  IMAD.HI.U32 R12, R9, R5, R8 ;  /* 0x00000005090c7227 */ /* 0x000fe200078e0008 */
[----:B------:R-:W-:Y:S02]  /*1000*/  MOV R5, R11 ;  /* 0x0000000b00057202 */ /* 0x000fe40000000f00 */
[----:B------:R-:W-:Y:S01]  /*1010*/  IABS R9, R2 ;  /* 0x0000000200097213 */ /* 0x000fe20000000000 */
[----:B------:R-:W-:Y:S02]  /*1020*/  IMAD R11, R6, R3, RZ ;  /* 0x00000003060b7224 */ /* 0x000fe400078e02ff */
[----:B------:R-:W-:-:S04]  /*1030*/  IMAD.HI.U32 R2, R12, R5, RZ ;  /* 0x000000050c027227 */ /* 0x000fc800078e00ff */
[----:B------:R-:W-:Y:S02]  /*1040*/  IMAD.MOV.U32 R6, RZ, RZ, RZ ;  /* 0x000000ffff067224 */ /* 0x000fe400078e00ff */
[----:B------:R-:W-:Y:S02]  /*1050*/  IMAD.MOV R8, RZ, RZ, -R2 ;  /* 0x000000ffff087224 */ /* 0x000fe400078e0a02 */
[----:B------:R-:W-:Y:S01]  /*1060*/  IMAD.HI.U32 R2, R12, R9, RZ ;  /* 0x000000090c027227 */ /* 0x000fe200078e00ff */
[----:B------:R-:W-:-:S03]  /*1070*/  IABS R12, UR4 ;  /* 0x00000004000c7c13 */ /* 0x000fc60008000000 */
[----:B------:R-:W-:Y:S01]  /*1080*/  IMAD.HI.U32 R13, R7, R11, R6 ;  /* 0x0000000b070d7227 */ /* 0x000fe200078e0006 */
[----:B------:R-:W-:-:S03]  /*1090*/  MOV R6, UR9 ;  /* 0x0000000900067c02 */ /* 0x000fc60008000f00 */
[----:B------:R-:W-:Y:S02]  /*10a0*/  IMAD.U32 R7, RZ, RZ, UR5 ;  /* 0x00000005ff077e24 */ /* 0x000fe4000f8e00ff */
[----:B------:R-:W-:Y:S02]  /*10b0*/  IMAD.MOV R2, RZ, RZ, -R2 ;  /* 0x000000ffff027224 */ /* 0x000fe400078e0a02 */
[C---:B------:R-:W-:Y:S01]  /*10c0*/  IMAD R5, R4.reuse, R8, R5 ;  /* 0x0000000804057224 */ /* 0x040fe200078e0205 */
[----:B------:R-:W-:Y:S01]  /*10d0*/  IABS R14, R7 ;  /* 0x00000007000e7213 */ /* 0x000fe20000000000 */
[C---:B------:R-:W-:Y:S01]  /*10e0*/  IMAD R9, R4.reuse, R2, R9 ;  /* 0x0000000204097224 */ /* 0x040fe200078e0209 */
[----:B------:R-:W-:Y:S01]  /*10f0*/  IABS R8, R6 ;  /* 0x0000000600087213 */ /* 0x000fe20000000000 */
[C---:B------:R-:W-:Y:S01]  /*1100*/  IMAD.HI.U32 R2, R13.reuse, R12, RZ ;  /* 0x0000000c0d027227 */ /* 0x040fe200078e00ff */
[C---:B------:R-:W-:Y:S02]  /*1110*/  ISETP.GT.U32.AND P0, PT, R4.reuse, R5, PT ;  /* 0x000000050400720c */ /* 0x040fe40003f04070 */
[----:B------:R-:W-:Y:S01]  /*1120*/  ISETP.GT.U32.AND P2, PT, R4, R9, PT ;  /* 0x000000090400720c */ /* 0x000fe20003f44070 */
[----:B------:R-:W-:-:S04]  /*1130*/  IMAD.HI.U32 R6, R13, R14, RZ ;  /* 0x0000000e0d067227 */ /* 0x000fc800078e00ff */
[----:B------:R-:W-:Y:S01]  /*1140*/  IMAD.MOV R7, RZ, RZ, -R2 ;  /* 0x000000ffff077224 */ /* 0x000fe200078e0a02 */
[----:B------:R-:W-:Y:S01]  /*1150*/  IADD3 R11, PT, PT, -R6, RZ, RZ ;  /* 0x000000ff060b7210 */ /* 0x000fe20007ffe1ff */
[----:B------:R-:W-:-:S04]  /*1160*/  IMAD.HI.U32 R6, R13, R8, RZ ;  /* 0x000000080d067227 */ /* 0x000fc800078e00ff */
[C---:B------:R-:W-:Y:S02]  /*1170*/  IMAD R12, R3.reuse, R7, R12 ;  /* 0x00000007030c7224 */ /* 0x040fe400078e020c */
[C---:B------:R-:W-:Y:S02]  /*1180*/  IMAD R14, R3.reuse, R11, R14 ;  /* 0x0000000b030e7224 */ /* 0x040fe400078e020e */
[----:B------:R-:W-:Y:S01]  /*1190*/  IMAD.MOV R7, RZ, RZ, -R6 ;  /* 0x000000ffff077224 */ /* 0x000fe200078e0a06 */
[----:B------:R-:W-:Y:S01]  /*11a0*/  ISETP.GT.U32.AND P1, PT, R3, R12, PT ;  /* 0x0000000c0300720c */ /* 0x000fe20003f24070 */
[----:B------:R-:W-:Y:S01]  /*11b0*/  @!P2 IMAD.IADD R9, R9, 0x1, -R4 ;  /* 0x000000010909a824 */ /* 0x000fe200078e0a04 */
[C---:B------:R-:W-:Y:S01]  /*11c0*/  ISETP.GT.U32.AND P6, PT, R3.reuse, R14, PT ;  /* 0x0000000e0300720c */ /* 0x040fe20003fc4070 */
[----:B------:R-:W-:Y:S02]  /*11d0*/  IMAD R8, R3, R7, R8 ;  /* 0x0000000703087224 */ /* 0x000fe400078e0208 */
[----:B------:R-:W-:Y:S01]  /*11e0*/  @!P0 IMAD.IADD R5, R5, 0x1, -R4 ;  /* 0x0000000105058824 */ /* 0x000fe200078e0a04 */
[----:B------:R-:W-:Y:S01]  /*11f0*/  ISETP.GT.U32.AND P5, PT, R4, R9, PT ;  /* 0x000000090400720c */ /* 0x000fe20003fa4070 */
[----:B------:R-:W-:Y:S01]  /*1200*/  IMAD R2, R0, R15, UR4 ;  /* 0x0000000400027e24 */ /* 0x000fe2000f8e020f */
[----:B------:R-:W-:-:S02]  /*1210*/  ISETP.GT.U32.AND P0, PT, R3, R8, PT ;  /* 0x000000080300720c */ /* 0x000fc40003f04070 */
[----:B------:R-:W-:Y:S02]  /*1220*/  ISETP.GT.U32.AND P4, PT, R4, R5, PT ;  /* 0x000000050400720c */ /* 0x000fe40003f84070 */
[----:B-1----:R-:W-:Y:S02]  /*1230*/  IADD3 R6, P3, PT, R2, UR14, RZ ;  /* 0x0000000e02067c10 */ /* 0x002fe4000ff7e0ff */
[----:B------:R-:W-:Y:S02]  /*1240*/  @!P1 IADD3 R12, PT, PT, R12, -R3, RZ ;  /* 0x800000030c0c9210 */ /* 0x000fe40007ffe0ff */
[----:B------:R-:W-:Y:S02]  /*1250*/  ISETP.LE.AND P1, PT, RZ, UR10, PT ;  /* 0x0000000aff007c0c */ /* 0x000fe4000bf23270 */
[----:B------:R-:W-:Y:S01]  /*1260*/  ISETP.LE.AND P2, PT, RZ, UR6, PT ;  /* 0x00000006ff007c0c */ /* 0x000fe2000bf43270 */
[----:B------:R-:W-:Y:S01]  /*1270*/  @!P6 IMAD.IADD R14, R14, 0x1, -R3 ;  /* 0x000000010e0ee824 */ /* 0x000fe200078e0a03 */
[----:B------:R-:W-:-:S02]  /*1280*/  LEA.HI.X.SX32 R7, R2, UR15, 0x1, P3 ;  /* 0x0000000f02077c11 */ /* 0x000fc400098f0eff */
[----:B------:R-:W-:Y:S01]  /*1290*/  ISETP.GT.U32.AND P3, PT, R3, R12, PT ;  /* 0x0000000c0300720c */ /* 0x000fe20003f64070 */
[--C-:B------:R-:W-:Y:S01]  /*12a0*/  @!P5 IMAD.IADD R9, R9, 0x1, -R4.reuse ;  /* 0x000000010909d824 */ /* 0x100fe200078e0a04 */
[----:B------:R-:W-:Y:S02]  /*12b0*/  ISETP.LE.AND P5, PT, RZ, UR4, PT ;  /* 0x00000004ff007c0c */ /* 0x000fe4000bfa3270 */
[----:B------:R-:W-:Y:S01]  /*12c0*/  @!P0 IADD3 R8, PT, PT, R8, -R3, RZ ;  /* 0x8000000308088210 */ /* 0x000fe20007ffe0ff */
[----:B------:R-:W-:Y:S01]  /*12d0*/  @!P4 IMAD.IADD R5, R5, 0x1, -R4 ;  /* 0x000000010505c824 */ /* 0x000fe200078e0a04 */
[C---:B------:R-:W-:Y:S01]  /*12e0*/  ISETP.GT.U32.AND P0, PT, R3.reuse, R14, PT ;  /* 0x0000000e0300720c */ /* 0x040fe20003f04070 */
[----:B------:R0:W2:Y:S01]  /*12f0*/  LDG.E.U8 R2, desc[UR12][R6.64] ;  /* 0x0000000c06027981 */ /* 0x0000a2000c1e1100 */
[----:B------:R-:W-:Y:S01]  /*1300*/  ISETP.NE.AND P4, PT, RZ, UR7, PT ;  /* 0x00000007ff007c0c */ /* 0x000fe2000bf85270 */
[----:B------:R-:W-:Y:S01]  /*1310*/  @!P1 IMAD.MOV R5, RZ, RZ, -R5 ;  /* 0x000000ffff059224 */ /* 0x000fe200078e0a05 */
[----:B------:R-:W-:Y:S01]  /*1320*/  LOP3.LUT R4, RZ, UR7, RZ, 0x33, !PT ;  /* 0x00000007ff047c12 */ /* 0x000fe2000f8e33ff */
[----:B------:R-:W-:Y:S01]  /*1330*/  @!P2 IMAD.MOV R9, RZ, RZ, -R9 ;  /* 0x000000ffff09a224 */ /* 0x000fe200078e0a09 */
[----:B------:R-:W-:Y:S01]  /*1340*/  ISETP.LE.AND P1, PT, RZ, UR5, PT ;  /* 0x00000005ff007c0c */ /* 0x000fe2000bf23270 */
[----:B------:R-:W-:Y:S01]  /*1350*/  @!P3 IMAD.IADD R12, R12, 0x1, -R3 ;  /* 0x000000010c0cb824 */ /* 0x000fe200078e0a03 */
[----:B------:R-:W-:-:S02]  /*1360*/  ISETP.GT.U32.AND P6, PT, R3, R8, PT ;  /* 0x000000080300720c */ /* 0x000fc40003fc4070 */
[----:B------:R-:W-:Y:S01]  /*1370*/  SEL R9, R4, R9, !P4 ;  /* 0x0000000904097207 */ /* 0x000fe20006000000 */
[----:B------:R-:W-:Y:S01]  /*1380*/  @!P5 IMAD.MOV R12, RZ, RZ, -R12 ;  /* 0x000000ffff0cd224 */ /* 0x000fe200078e0a0c */
[----:B------:R-:W-:Y:S02]  /*1390*/  ISETP.NE.AND P2, PT, RZ, UR8, PT ;  /* 0x00000008ff007c0c */ /* 0x000fe4000bf45270 */
[----:B------:R-:W-:Y:S01]  /*13a0*/  LOP3.LUT R13, RZ, UR8, RZ, 0x33, !PT ;  /* 0x00000008ff0d7c12 */ /* 0x000fe2000f8e33ff */
[----:B------:R-:W-:Y:S01]  /*13b0*/  IMAD R9, R0, UR7, R9 ;  /* 0x0000000700097c24 */ /* 0x000fe2000f8e0209 */
[----:B------:R-:W-:Y:S02]  /*13c0*/  @!P0 IADD3 R14, PT, PT, R14, -R3, RZ ;  /* 0x800000030e0e8210 */ /* 0x000fe40007ffe0ff */
[----:B------:R-:W-:Y:S02]  /*13d0*/  ISETP.LE.AND P0, PT, RZ, UR9, PT ;  /* 0x00000009ff007c0c */ /* 0x000fe4000bf03270 */
[----:B------:R-:W-:Y:S01]  /*13e0*/  SEL R5, R4, R5, !P4 ;  /* 0x0000000504057207 */ /* 0x000fe20006000000 */
[----:B------:R-:W-:Y:S01]  /*13f0*/  @!P1 IMAD.MOV R14, RZ, RZ, -R14 ;  /* 0x000000ffff0e9224 */ /* 0x000fe200078e0a0e */
[----:B------:R-:W-:Y:S01]  /*1400*/  SEL R12, R13, R12, !P2 ;  /* 0x0000000c0d0c7207 */ /* 0x000fe20005000000 */
[----:B------:R-:W-:Y:S01]  /*1410*/  @!P6 IMAD.IADD R8, R8, 0x1, -R3 ;  /* 0x000000010808e824 */ /* 0x000fe200078e0a03 */
[----:B------:R-:W-:Y:S01]  /*1420*/  IADD3 R4, P3, PT, R9, UR14, RZ ;  /* 0x0000000e09047c10 */ /* 0x000fe2000ff7e0ff */
[----:B------:R-:W-:Y:S01]  /*1430*/  IMAD R3, R0, UR7, R5 ;  /* 0x0000000700037c24 */ /* 0x000fe2000f8e0205 */
[----:B0-----:R-:W-:-:S02]  /*1440*/  IADD3 R7, PT, PT, -R12, UR4, RZ ;  /* 0x000000040c077c10 */ /* 0x001fc4000fffe1ff */
[----:B------:R-:W-:Y:S02]  /*1450*/  LEA.HI.X.SX32 R5, R9, UR15, 0x1, P3 ;  /* 0x0000000f09057c11 */ /* 0x000fe400098f0eff */
[----:B------:R-:W-:Y:S01]  /*1460*/  SEL R14, R13, R14, !P2 ;  /* 0x0000000e0d0e7207 */ /* 0x000fe20005000000 */
[----:B------:R-:W-:Y:S01]  /*1470*/  IMAD R9, R0, UR7, R7 ;  /* 0x0000000700097c24 */ /* 0x000fe2000f8e0207 */
[C---:B------:R-:W-:Y:S02]  /*1480*/  IADD3 R6, P1, PT, R3.reuse, UR14, RZ ;  /* 0x0000000e03067c10 */ /* 0x040fe4000ff3e0ff */
[----:B------:R-:W-:Y:S01]  /*1490*/  @!P0 IADD3 R8, PT, PT, -R8, RZ, RZ ;  /* 0x000000ff08088210 */ /* 0x000fe20007ffe1ff */
[----:B------:R-:W-:Y:S01]  /*14a0*/  IMAD.IADD R11, R14, 0x1, R9 ;  /* 0x000000010e0b7824 */ /* 0x000fe200078e0209 */
[----:B------:R-:W2:Y:S01]  /*14b0*/  LDG.E.U8 R5, desc[UR12][R4.64] ;  /* 0x0000000c04057981 */ /* 0x000ea2000c1e1100 */
[----:B------:R-:W-:Y:S02]  /*14c0*/  LEA.HI.X.SX32 R7, R3, UR15, 0x1, P1 ;  /* 0x0000000f03077c11 */ /* 0x000fe400088f0eff */
[----:B------:R-:W-:-:S02]  /*14d0*/  SEL R12, R13, R8, !P2 ;  /* 0x000000080d0c7207 */ /* 0x000fc40005000000 */
[C---:B------:R-:W-:Y:S02]  /*14e0*/  IADD3 R8, P0, PT, R11.reuse, UR14, RZ ;  /* 0x0000000e0b087c10 */ /* 0x040fe4000ff1e0ff */
[----:B------:R-:W3:Y:S01]  /*14f0*/  LDG.E.U8 R7, desc[UR12][R6.64] ;  /* 0x0000000c06077981 */ /* 0x000ee2000c1e1100 */
[----:B------:R-:W-:Y:S01]  /*1500*/  IMAD.IADD R3, R12, 0x1, R9 ;  /* 0x000000010c037824 */ /* 0x000fe200078e0209 */
[----:B------:R-:W-:-:S04]  /*1510*/  LEA.HI.X.SX32 R9, R11, UR15, 0x1, P0 ;  /* 0x0000000f0b097c11 */ /* 0x000fc800080f0eff */
[C---:B------:R-:W-:Y:S02]  /*1520*/  IADD3 R12, P0, PT, R3.reuse, UR14, RZ ;  /* 0x0000000e030c7c10 */ /* 0x040fe4000ff1e0ff */
[----:B------:R-:W4:Y:S02]  /*1530*/  LDG.E.U8 R9, desc[UR12][R8.64] ;  /* 0x0000000c08097981 */ /* 0x000f24000c1e1100 */
[----:B------:R-:W-:-:S06]  /*1540*/  LEA.HI.X.SX32 R13, R3, UR15, 0x1, P0 ;  /* 0x0000000f030d7c11 */ /* 0x000fcc00080f0eff */
[----:B------:R-:W5:Y:S01]  /*1550*/  LDG.E.U8 R13, desc[UR12][R12.64] ;  /* 0x0000000c0c0d7981 */ /* 0x000f62000c1e1100 */
[----:B------:R-:W-:Y:S01]  /*1560*/  VIADD R3, R10, 0xffffffff ;  /* 0xffffffff0a037836 */ /* 0x000fe20000000000 */
[C---:B--2---:R-:W-:Y:S02]  /*1570*/  ISETP.NE.AND P0, PT, R2.reuse, R5, PT ;  /* 0x000000050200720c */ /* 0x044fe40003f05270 */
[----:B---3--:R-:W-:-:S11]  /*1580*/  ISETP.NE.AND P1, PT, R2, R7, PT ;  /* 0x000000070200720c */ /* 0x008fd60003f25270 */
[----:B------:R-:W-:Y:S02]  /*1590*/  @P0 IADD3 R3, PT, PT, R10, RZ, RZ ;  /* 0x000000ff0a030210 */ /* 0x000fe40007ffe0ff */
[----:B----4-:R-:W-:-:S03]  /*15a0*/  ISETP.NE.AND P0, PT, R2, R9, PT ;  /* 0x000000090200720c */ /* 0x010fc60003f05270 */
[----:B------:R-:W-:Y:S02]  /*15b0*/  VIADD R4, R3, 0xffffffff ;  /* 0xffffffff03047836 */ /* 0x000fe40000000000 */
[----:B------:R-:W-:Y:S01]  /*15c0*/  @P1 IMAD.MOV R4, RZ, RZ, R3 ;  /* 0x000000ffff041224 */ /* 0x000fe200078e0203 */
[----:B-----5:R-:W-:-:S03]  /*15d0*/  ISETP.NE.AND P1, PT, R2, R13, PT ;  /* 0x0000000d0200720c */ /* 0x020fc60003f25270 */
[----:B------:R-:W-:-:S04]  /*15e0*/  VIADD R2, R4, 0xffffffff ;  /* 0xffffffff04027836 */ /* 0x000fc80000000000 */
[----:B------:R-:W-:-:S05]  /*15f0*/  @P0 IADD3 R2, PT, PT, R4, RZ, RZ ;  /* 0x000000ff04020210 */ /* 0x000fca0007ffe0ff */
[----:B------:R-:W-:Y:S02]  /*1600*/  VIADD R10, R2, 0xffffffff ;  /* 0xffffffff020a7836 */ /* 0x000fe40000000000 */
[----:B------:R-:W-:-:S07]  /*1610*/  @P1 IMAD.MOV R10, RZ, RZ, R2 ;  /* 0x000000ffff0a1224 */ /* 0x000fce00078e0202 */
.L_x_43:
[----:B------:R-:W-:-:S04]  /*1620*/  LEA.HI R5, R10, R10, RZ, 0x1 ;  /* 0x0000000a0a057211 */ /* 0x000fc800078f08ff */
[----:B------:R-:W-:-:S07]  /*1630*/  SHF.R.S32.HI R5, RZ, 0x1, R5 ;  /* 0x00000001ff057819 */ /* 0x000fce0000011405 */
.L_x_40:
[----:B------:R-:W0:Y:S02]  /*1640*/  LDC.64 R2, c[0x0][0x388] ;  /* 0x0000e200ff027b82 */ /* 0x000e240000000a00 */
[----:B0-----:R-:W-:-:S05]  /*1650*/  IMAD.WIDE R2, R0, 0x4, R2 ;  /* 0x0000000400027825 */ /* 0x001fca00078e0202 */
[----:B------:R-:W-:Y:S01]  /*1660*/  STG.E desc[UR12][R2.64], R5 ;  /* 0x0000000502007986 */ /* 0x000fe2000c10190c */
[----:B------:R-:W-:Y:S05]  /*1670*/  EXIT ;  /* 0x000000000000794d */ /* 0x000fea0003800000 */
.L_x_44:
        /* <DEDUP_REMOVED lines=16> */
.L_x_50:


//--------------------- .nv.global.init           --------------------------
	.section	.nv.global.init,"aw",@progbits
	.align	4
.nv.global.init:
	.type		mrg32k3aM1SubSeq,@object
	.size		mrg32k3aM1SubSeq,(mrg32k3aM2SubSeq - mrg32k3aM1SubSeq)
mrg32k3aM1SubSeq:
        /*0000*/ 	.byte	0x0b, 0xcc, 0xee, 0x04, 0x73, 0x29, 0x8b, 0x6f, 0xf6, 0x53, 0x03, 0xf6, 0x23, 0xf6, 0xea, 0xda
        /* <DEDUP_REMOVED lines=125> */
	.type		mrg32k3aM2SubSeq,@object
	.size		mrg32k3aM2SubSeq,(mrg32k3aM1 - mrg32k3aM2SubSeq)
mrg32k3aM2SubSeq:
        /* <DEDUP_REMOVED lines=126> */
	.type		mrg32k3aM1,@object
	.size		mrg32k3aM1,(mrg32k3aM1Seq - mrg32k3aM1)
mrg32k3aM1:
        /* <DEDUP_REMOVED lines=144> */
	.type		mrg32k3aM1Seq,@object
	.size		mrg32k3aM1Seq,(mrg32k3aM2 - mrg32k3aM1Seq)
mrg32k3aM1Seq:
        /* <DEDUP_REMOVED lines=144> */
	.type		mrg32k3aM2,@object
	.size		mrg32k3aM2,(mrg32k3aM2Seq - mrg32k3aM2)
mrg32k3aM2:
        /* <DEDUP_REMOVED lines=144> */
	.type		mrg32k3aM2Seq,@object
	.size		mrg32k3aM2Seq,(precalc_xorwow_matrix - mrg32k3aM2Seq)
mrg32k3aM2Seq:
        /* <DEDUP_REMOVED lines=144> */
	.type		precalc_xorwow_matrix,@object
	.size		precalc_xorwow_matrix,(precalc_xorwow_offset_matrix - precalc_xorwow_matrix)
precalc_xorwow_matrix:
        /* <DEDUP_REMOVED lines=6400> */
	.type		precalc_xorwow_offset_matrix,@object
	.size		precalc_xorwow_offset_matrix,(.L_1 - precalc_xorwow_offset_matrix)
precalc_xorwow_offset_matrix:
        /* <DEDUP_REMOVED lines=6400> */
.L_1:


//--------------------- .nv.shared.reserved.0     --------------------------
	.section	.nv.shared.reserved.0,"aw",@nobits
	.weak		__nv_reservedSMEM_offset_0_alias
	.size		__nv_reservedSMEM_offset_0_alias, 0, 64
	.other		__nv_reservedSMEM_offset_0_alias,@"STO_CUDA_RESERVED_SHARED STV_DEFAULT"
__nv_reservedSMEM_offset_0_alias:
	.zero		0
	.zero		64


//--------------------- .nv.constant0._Z12setup_kernelP17curandStateXORWOWi --------------------------
	.section	.nv.constant0._Z12setup_kernelP17curandStateXORWOWi,"a",@progbits
	.sectionflags	@""
	.align	4
.nv.constant0._Z12setup_kernelP17curandStateXORWOWi:
	.zero		908


//--------------------- .nv.constant0._Z14updateReplicasPcPiS0_i --------------------------
	.section	.nv.constant0._Z14updateReplicasPcPiS0_i,"a",@progbits
	.sectionflags	@""
	.align	4
.nv.constant0._Z14updateReplicasPcPiS0_i:
	.zero		924


//--------------------- .nv.constant0._Z11equilibrateP17curandStateXORWOWPcPiiiiii --------------------------
	.section	.nv.constant0._Z11equilibrateP17curandStateXORWOWPcPiiiiii,"a",@progbits
	.sectionflags	@""
	.align	4
.nv.constant0._Z11equilibrateP17curandStateXORWOWPcPiiiiii:
	.zero		940


//--------------------- .nv.constant0._Z20initializePopulationP17curandStateXORWOWPcii --------------------------
	.section	.nv.constant0._Z20initializePopulationP17curandStateXORWOWPcii,"a",@progbits
	.sectionflags	@""
	.align	4
.nv.constant0._Z20initializePopulationP17curandStateXORWOWPcii:
	.zero		920


//--------------------- .nv.constant0._Z14cudaReplicaBFSPcPiiiiPbS0_S0_ --------------------------
	.section	.nv.constant0._Z14cudaReplicaBFSPcPiiiiPbS0_S0_,"a",@progbits
	.sectionflags	@""
	.align	4
.nv.constant0._Z14cudaReplicaBFSPcPiiiiPbS0_S0_:
	.zero		952


//--------------------- .nv.constant0._Z12deviceEnergyPcPiii --------------------------
	.section	.nv.constant0._Z12deviceEnergyPcPiii,"a",@progbits
	.sectionflags	@""
	.align	4
.nv.constant0._Z12deviceEnergyPcPiii:
	.zero		920


//--------------------- SYMBOLS --------------------------

	.type		.nv.reservedSmem.offset0,@object
	.size		.nv.reservedSmem.offset0,0x4
